//
// Generated by NVIDIA NVVM Compiler
//
// Compiler Build ID: CL-36424714
// Cuda compilation tools, release 13.0, V13.0.88
// Based on NVVM 20.0.0
//

.version 9.0
.target sm_100
.address_size 64

	// .globl	_Z29stencil27_coarsened_kernel_3dILi2EEvPKiS1_PKdS3_S3_S3_Pdiiiiii

.visible .entry _Z29stencil27_coarsened_kernel_3dILi2EEvPKiS1_PKdS3_S3_S3_Pdiiiiii(
	.param .u64 .ptr .align 1 _Z29stencil27_coarsened_kernel_3dILi2EEvPKiS1_PKdS3_S3_S3_Pdiiiiii_param_0,
	.param .u64 .ptr .align 1 _Z29stencil27_coarsened_kernel_3dILi2EEvPKiS1_PKdS3_S3_S3_Pdiiiiii_param_1,
	.param .u64 .ptr .align 1 _Z29stencil27_coarsened_kernel_3dILi2EEvPKiS1_PKdS3_S3_S3_Pdiiiiii_param_2,
	.param .u64 .ptr .align 1 _Z29stencil27_coarsened_kernel_3dILi2EEvPKiS1_PKdS3_S3_S3_Pdiiiiii_param_3,
	.param .u64 .ptr .align 1 _Z29stencil27_coarsened_kernel_3dILi2EEvPKiS1_PKdS3_S3_S3_Pdiiiiii_param_4,
	.param .u64 .ptr .align 1 _Z29stencil27_coarsened_kernel_3dILi2EEvPKiS1_PKdS3_S3_S3_Pdiiiiii_param_5,
	.param .u64 .ptr .align 1 _Z29stencil27_coarsened_kernel_3dILi2EEvPKiS1_PKdS3_S3_S3_Pdiiiiii_param_6,
	.param .u32 _Z29stencil27_coarsened_kernel_3dILi2EEvPKiS1_PKdS3_S3_S3_Pdiiiiii_param_7,
	.param .u32 _Z29stencil27_coarsened_kernel_3dILi2EEvPKiS1_PKdS3_S3_S3_Pdiiiiii_param_8,
	.param .u32 _Z29stencil27_coarsened_kernel_3dILi2EEvPKiS1_PKdS3_S3_S3_Pdiiiiii_param_9,
	.param .u32 _Z29stencil27_coarsened_kernel_3dILi2EEvPKiS1_PKdS3_S3_S3_Pdiiiiii_param_10,
	.param .u32 _Z29stencil27_coarsened_kernel_3dILi2EEvPKiS1_PKdS3_S3_S3_Pdiiiiii_param_11,
	.param .u32 _Z29stencil27_coarsened_kernel_3dILi2EEvPKiS1_PKdS3_S3_S3_Pdiiiiii_param_12
)
{
	.reg .pred 	%p<116>;
	.reg .b32 	%r<106>;
	.reg .b64 	%rd<109>;
	.reg .b64 	%fd<212>;

	ld.param.u64 	%rd27, [_Z29stencil27_coarsened_kernel_3dILi2EEvPKiS1_PKdS3_S3_S3_Pdiiiiii_param_0];
	ld.param.u64 	%rd33, [_Z29stencil27_coarsened_kernel_3dILi2EEvPKiS1_PKdS3_S3_S3_Pdiiiiii_param_1];
	ld.param.u64 	%rd28, [_Z29stencil27_coarsened_kernel_3dILi2EEvPKiS1_PKdS3_S3_S3_Pdiiiiii_param_2];
	ld.param.u64 	%rd29, [_Z29stencil27_coarsened_kernel_3dILi2EEvPKiS1_PKdS3_S3_S3_Pdiiiiii_param_3];
	ld.param.u64 	%rd30, [_Z29stencil27_coarsened_kernel_3dILi2EEvPKiS1_PKdS3_S3_S3_Pdiiiiii_param_4];
	ld.param.u64 	%rd31, [_Z29stencil27_coarsened_kernel_3dILi2EEvPKiS1_PKdS3_S3_S3_Pdiiiiii_param_5];
	ld.param.u64 	%rd32, [_Z29stencil27_coarsened_kernel_3dILi2EEvPKiS1_PKdS3_S3_S3_Pdiiiiii_param_6];
	ld.param.u32 	%r33, [_Z29stencil27_coarsened_kernel_3dILi2EEvPKiS1_PKdS3_S3_S3_Pdiiiiii_param_7];
	ld.param.u32 	%r34, [_Z29stencil27_coarsened_kernel_3dILi2EEvPKiS1_PKdS3_S3_S3_Pdiiiiii_param_8];
	ld.param.u32 	%r36, [_Z29stencil27_coarsened_kernel_3dILi2EEvPKiS1_PKdS3_S3_S3_Pdiiiiii_param_11];
	ld.param.u32 	%r37, [_Z29stencil27_coarsened_kernel_3dILi2EEvPKiS1_PKdS3_S3_S3_Pdiiiiii_param_12];
	cvta.to.global.u64 	%rd1, %rd28;
	cvta.to.global.u64 	%rd2, %rd29;
	cvta.to.global.u64 	%rd3, %rd30;
	cvta.to.global.u64 	%rd4, %rd31;
	cvta.to.global.u64 	%rd5, %rd33;
	cvta.to.global.u64 	%rd6, %rd32;
	cvta.to.global.u64 	%rd7, %rd27;
	mov.u32 	%r38, %ctaid.x;
	mov.u32 	%r39, %ntid.x;
	mov.u32 	%r40, %tid.x;
	mad.lo.s32 	%r41, %r38, %r39, %r40;
	shl.b32 	%r1, %r41, 1;
	add.s32 	%r2, %r36, %r1;
	setp.le.s32 	%p3, %r37, %r1;
	@%p3 bra 	$L__BB0_60;
	ld.param.u32 	%r99, [_Z29stencil27_coarsened_kernel_3dILi2EEvPKiS1_PKdS3_S3_S3_Pdiiiiii_param_10];
	mul.lo.s32 	%r3, %r99, %r99;
	add.s32 	%r42, %r2, 2;
	add.s32 	%r4, %r37, %r36;
	setp.gt.s32 	%p5, %r42, %r4;
	sub.s32 	%r43, %r37, %r1;
	selp.b32 	%r5, %r43, 2, %p5;
	add.s32 	%r44, %r2, %r34;
	div.s32 	%r45, %r44, %r3;
	div.s32 	%r47, %r44, %r99;
	rem.s32 	%r48, %r47, %r99;
	mul.lo.s32 	%r50, %r47, %r99;
	sub.s32 	%r6, %r44, %r50;
	add.s32 	%r51, %r99, -1;
	min.s32 	%r52, %r45, %r48;
	max.s32 	%r53, %r45, %r48;
	setp.ge.s32 	%p6, %r53, %r51;
	min.s32 	%r54, %r52, %r6;
	setp.lt.s32 	%p7, %r54, 1;
	mov.pred 	%p115, 0;
	or.pred  	%p8, %p7, %p6;
	@%p8 bra 	$L__BB0_3;
	ld.param.u32 	%r100, [_Z29stencil27_coarsened_kernel_3dILi2EEvPKiS1_PKdS3_S3_S3_Pdiiiiii_param_10];
	add.s32 	%r55, %r6, %r5;
	setp.lt.s32 	%p115, %r55, %r100;
$L__BB0_3:
	div.s32 	%r56, %r2, %r3;
	setp.lt.s32 	%p9, %r56, 1;
	not.pred 	%p10, %p115;
	or.pred  	%p11, %p10, %p9;
	div.s32 	%r58, %r33, %r3;
	add.s32 	%r60, %r58, -1;
	setp.ge.s32 	%p12, %r56, %r60;
	or.pred  	%p13, %p11, %p12;
	@%p13 bra 	$L__BB0_6;
	ld.param.u32 	%r101, [_Z29stencil27_coarsened_kernel_3dILi2EEvPKiS1_PKdS3_S3_S3_Pdiiiiii_param_10];
	ld.param.u64 	%rd108, [_Z29stencil27_coarsened_kernel_3dILi2EEvPKiS1_PKdS3_S3_S3_Pdiiiiii_param_6];
	ld.param.u64 	%rd107, [_Z29stencil27_coarsened_kernel_3dILi2EEvPKiS1_PKdS3_S3_S3_Pdiiiiii_param_3];
	ld.param.u64 	%rd106, [_Z29stencil27_coarsened_kernel_3dILi2EEvPKiS1_PKdS3_S3_S3_Pdiiiiii_param_2];
	ld.param.u64 	%rd105, [_Z29stencil27_coarsened_kernel_3dILi2EEvPKiS1_PKdS3_S3_S3_Pdiiiiii_param_0];
	add.s32 	%r92, %r2, -1;
	add.s32 	%r93, %r3, %r101;
	sub.s32 	%r94, %r92, %r93;
	cvta.to.global.u64 	%rd83, %rd107;
	mul.wide.s32 	%rd84, %r94, 8;
	add.s64 	%rd85, %rd83, %rd84;
	ld.global.nc.f64 	%fd1, [%rd85+8];
	ld.global.nc.f64 	%fd2, [%rd85+16];
	add.s64 	%rd8, %rd85, 24;
	mul.wide.s32 	%rd86, %r101, 8;
	add.s64 	%rd87, %rd85, %rd86;
	ld.global.nc.f64 	%fd3, [%rd87+8];
	ld.global.nc.f64 	%fd4, [%rd87+16];
	add.s64 	%rd9, %rd87, 24;
	add.s64 	%rd88, %rd87, %rd86;
	ld.global.nc.f64 	%fd5, [%rd88+8];
	ld.global.nc.f64 	%fd6, [%rd88+16];
	add.s64 	%rd10, %rd88, 24;
	sub.s32 	%r95, %r92, %r101;
	mul.wide.s32 	%rd89, %r95, 8;
	add.s64 	%rd90, %rd83, %rd89;
	ld.global.nc.f64 	%fd7, [%rd90+8];
	ld.global.nc.f64 	%fd8, [%rd90+16];
	add.s64 	%rd11, %rd90, 24;
	add.s64 	%rd91, %rd90, %rd86;
	ld.global.nc.f64 	%fd9, [%rd91+8];
	add.s32 	%r96, %r2, 1;
	ld.global.nc.f64 	%fd10, [%rd91+16];
	add.s64 	%rd12, %rd91, 24;
	add.s64 	%rd92, %rd91, %rd86;
	ld.global.nc.f64 	%fd11, [%rd92+8];
	ld.global.nc.f64 	%fd12, [%rd92+16];
	add.s64 	%rd13, %rd92, 24;
	mul.wide.u32 	%rd93, %r3, 8;
	add.s64 	%rd94, %rd90, %rd93;
	ld.global.nc.f64 	%fd13, [%rd94+8];
	ld.global.nc.f64 	%fd14, [%rd94+16];
	add.s64 	%rd14, %rd94, 24;
	add.s64 	%rd95, %rd94, %rd86;
	ld.global.nc.f64 	%fd15, [%rd95+8];
	ld.global.nc.f64 	%fd16, [%rd95+16];
	add.s64 	%rd15, %rd95, 24;
	add.s64 	%rd96, %rd95, %rd86;
	ld.global.nc.f64 	%fd17, [%rd96+8];
	ld.global.nc.f64 	%fd18, [%rd96+16];
	add.s64 	%rd16, %rd96, 24;
	ld.global.nc.f64 	%fd75, [%rd96];
	ld.global.nc.f64 	%fd76, [%rd95];
	ld.global.nc.f64 	%fd77, [%rd94];
	ld.global.nc.f64 	%fd78, [%rd92];
	ld.global.nc.f64 	%fd79, [%rd91];
	ld.global.nc.f64 	%fd80, [%rd90];
	ld.global.nc.f64 	%fd81, [%rd88];
	ld.global.nc.f64 	%fd82, [%rd87];
	ld.global.nc.f64 	%fd83, [%rd85];
	cvta.to.global.u64 	%rd97, %rd105;
	mul.wide.s32 	%rd98, %r2, 4;
	add.s64 	%rd17, %rd97, %rd98;
	ld.global.nc.u32 	%r97, [%rd17];
	cvta.to.global.u64 	%rd18, %rd106;
	mul.wide.s32 	%rd99, %r97, 8;
	add.s64 	%rd100, %rd18, %rd99;
	ld.global.nc.f64 	%fd84, [%rd100];
	ld.global.nc.f64 	%fd85, [%rd100+8];
	mul.f64 	%fd86, %fd85, %fd1;
	fma.rn.f64 	%fd87, %fd84, %fd83, %fd86;
	ld.global.nc.f64 	%fd88, [%rd100+16];
	fma.rn.f64 	%fd89, %fd88, %fd2, %fd87;
	ld.global.nc.f64 	%fd90, [%rd100+24];
	fma.rn.f64 	%fd91, %fd90, %fd82, %fd89;
	ld.global.nc.f64 	%fd92, [%rd100+32];
	fma.rn.f64 	%fd93, %fd92, %fd3, %fd91;
	ld.global.nc.f64 	%fd94, [%rd100+40];
	fma.rn.f64 	%fd95, %fd94, %fd4, %fd93;
	ld.global.nc.f64 	%fd96, [%rd100+48];
	fma.rn.f64 	%fd97, %fd96, %fd81, %fd95;
	ld.global.nc.f64 	%fd98, [%rd100+56];
	fma.rn.f64 	%fd99, %fd98, %fd5, %fd97;
	ld.global.nc.f64 	%fd100, [%rd100+64];
	fma.rn.f64 	%fd101, %fd100, %fd6, %fd99;
	ld.global.nc.f64 	%fd102, [%rd100+72];
	fma.rn.f64 	%fd103, %fd102, %fd80, %fd101;
	ld.global.nc.f64 	%fd104, [%rd100+80];
	fma.rn.f64 	%fd105, %fd104, %fd7, %fd103;
	ld.global.nc.f64 	%fd106, [%rd100+88];
	fma.rn.f64 	%fd107, %fd106, %fd8, %fd105;
	ld.global.nc.f64 	%fd108, [%rd100+96];
	fma.rn.f64 	%fd109, %fd108, %fd79, %fd107;
	ld.global.nc.f64 	%fd110, [%rd100+104];
	fma.rn.f64 	%fd111, %fd110, %fd9, %fd109;
	ld.global.nc.f64 	%fd112, [%rd100+112];
	fma.rn.f64 	%fd113, %fd112, %fd10, %fd111;
	ld.global.nc.f64 	%fd114, [%rd100+120];
	fma.rn.f64 	%fd115, %fd114, %fd78, %fd113;
	ld.global.nc.f64 	%fd116, [%rd100+128];
	fma.rn.f64 	%fd117, %fd116, %fd11, %fd115;
	ld.global.nc.f64 	%fd118, [%rd100+136];
	fma.rn.f64 	%fd119, %fd118, %fd12, %fd117;
	ld.global.nc.f64 	%fd120, [%rd100+144];
	fma.rn.f64 	%fd121, %fd120, %fd77, %fd119;
	ld.global.nc.f64 	%fd122, [%rd100+152];
	fma.rn.f64 	%fd123, %fd122, %fd13, %fd121;
	ld.global.nc.f64 	%fd124, [%rd100+160];
	fma.rn.f64 	%fd125, %fd124, %fd14, %fd123;
	ld.global.nc.f64 	%fd126, [%rd100+168];
	fma.rn.f64 	%fd127, %fd126, %fd76, %fd125;
	ld.global.nc.f64 	%fd128, [%rd100+176];
	fma.rn.f64 	%fd129, %fd128, %fd15, %fd127;
	ld.global.nc.f64 	%fd130, [%rd100+184];
	fma.rn.f64 	%fd131, %fd130, %fd16, %fd129;
	ld.global.nc.f64 	%fd132, [%rd100+192];
	fma.rn.f64 	%fd133, %fd132, %fd75, %fd131;
	ld.global.nc.f64 	%fd134, [%rd100+200];
	fma.rn.f64 	%fd135, %fd134, %fd17, %fd133;
	ld.global.nc.f64 	%fd136, [%rd100+208];
	fma.rn.f64 	%fd137, %fd136, %fd18, %fd135;
	cvta.to.global.u64 	%rd101, %rd108;
	mul.wide.s32 	%rd102, %r2, 8;
	add.s64 	%rd19, %rd101, %rd102;
	st.global.f64 	[%rd19], %fd137;
	setp.lt.s32 	%p114, %r96, %r4;
	@%p114 bra 	$L__BB0_5;
	bra.uni 	$L__BB0_60;
$L__BB0_5:
	ld.global.nc.f64 	%fd138, [%rd8];
	ld.global.nc.f64 	%fd139, [%rd9];
	ld.global.nc.f64 	%fd140, [%rd10];
	ld.global.nc.f64 	%fd141, [%rd11];
	ld.global.nc.f64 	%fd142, [%rd12];
	ld.global.nc.f64 	%fd143, [%rd13];
	ld.global.nc.f64 	%fd144, [%rd14];
	ld.global.nc.f64 	%fd145, [%rd15];
	ld.global.nc.f64 	%fd146, [%rd16];
	ld.global.nc.u32 	%r98, [%rd17+4];
	mul.wide.s32 	%rd103, %r98, 8;
	add.s64 	%rd104, %rd18, %rd103;
	ld.global.nc.f64 	%fd147, [%rd104];
	ld.global.nc.f64 	%fd148, [%rd104+8];
	mul.f64 	%fd149, %fd148, %fd2;
	fma.rn.f64 	%fd150, %fd147, %fd1, %fd149;
	ld.global.nc.f64 	%fd151, [%rd104+16];
	fma.rn.f64 	%fd152, %fd151, %fd138, %fd150;
	ld.global.nc.f64 	%fd153, [%rd104+24];
	fma.rn.f64 	%fd154, %fd153, %fd3, %fd152;
	ld.global.nc.f64 	%fd155, [%rd104+32];
	fma.rn.f64 	%fd156, %fd155, %fd4, %fd154;
	ld.global.nc.f64 	%fd157, [%rd104+40];
	fma.rn.f64 	%fd158, %fd157, %fd139, %fd156;
	ld.global.nc.f64 	%fd159, [%rd104+48];
	fma.rn.f64 	%fd160, %fd159, %fd5, %fd158;
	ld.global.nc.f64 	%fd161, [%rd104+56];
	fma.rn.f64 	%fd162, %fd161, %fd6, %fd160;
	ld.global.nc.f64 	%fd163, [%rd104+64];
	fma.rn.f64 	%fd164, %fd163, %fd140, %fd162;
	ld.global.nc.f64 	%fd165, [%rd104+72];
	fma.rn.f64 	%fd166, %fd165, %fd7, %fd164;
	ld.global.nc.f64 	%fd167, [%rd104+80];
	fma.rn.f64 	%fd168, %fd167, %fd8, %fd166;
	ld.global.nc.f64 	%fd169, [%rd104+88];
	fma.rn.f64 	%fd170, %fd169, %fd141, %fd168;
	ld.global.nc.f64 	%fd171, [%rd104+96];
	fma.rn.f64 	%fd172, %fd171, %fd9, %fd170;
	ld.global.nc.f64 	%fd173, [%rd104+104];
	fma.rn.f64 	%fd174, %fd173, %fd10, %fd172;
	ld.global.nc.f64 	%fd175, [%rd104+112];
	fma.rn.f64 	%fd176, %fd175, %fd142, %fd174;
	ld.global.nc.f64 	%fd177, [%rd104+120];
	fma.rn.f64 	%fd178, %fd177, %fd11, %fd176;
	ld.global.nc.f64 	%fd179, [%rd104+128];
	fma.rn.f64 	%fd180, %fd179, %fd12, %fd178;
	ld.global.nc.f64 	%fd181, [%rd104+136];
	fma.rn.f64 	%fd182, %fd181, %fd143, %fd180;
	ld.global.nc.f64 	%fd183, [%rd104+144];
	fma.rn.f64 	%fd184, %fd183, %fd13, %fd182;
	ld.global.nc.f64 	%fd185, [%rd104+152];
	fma.rn.f64 	%fd186, %fd185, %fd14, %fd184;
	ld.global.nc.f64 	%fd187, [%rd104+160];
	fma.rn.f64 	%fd188, %fd187, %fd144, %fd186;
	ld.global.nc.f64 	%fd189, [%rd104+168];
	fma.rn.f64 	%fd190, %fd189, %fd15, %fd188;
	ld.global.nc.f64 	%fd191, [%rd104+176];
	fma.rn.f64 	%fd192, %fd191, %fd16, %fd190;
	ld.global.nc.f64 	%fd193, [%rd104+184];
	fma.rn.f64 	%fd194, %fd193, %fd145, %fd192;
	ld.global.nc.f64 	%fd195, [%rd104+192];
	fma.rn.f64 	%fd196, %fd195, %fd17, %fd194;
	ld.global.nc.f64 	%fd197, [%rd104+200];
	fma.rn.f64 	%fd198, %fd197, %fd18, %fd196;
	ld.global.nc.f64 	%fd199, [%rd104+208];
	fma.rn.f64 	%fd200, %fd199, %fd146, %fd198;
	st.global.f64 	[%rd19+8], %fd200;
	bra.uni 	$L__BB0_60;
$L__BB0_6:
	setp.lt.s32 	%p14, %r5, 1;
	@%p14 bra 	$L__BB0_60;
	add.s32 	%r7, %r34, %r33;
	sub.s32 	%r8, %r34, %r3;
	add.s32 	%r9, %r3, %r7;
	sub.s32 	%r10, %r3, %r34;
	add.s64 	%rd20, %rd5, 8;
	add.s64 	%rd21, %rd1, 16;
	mov.b32 	%r102, 0;
$L__BB0_8:
	add.s32 	%r12, %r102, %r2;
	setp.ge.s32 	%p15, %r12, %r33;
	@%p15 bra 	$L__BB0_60;
	mul.wide.s32 	%rd34, %r12, 4;
	add.s64 	%rd35, %rd7, %rd34;
	ld.global.nc.u32 	%r13, [%rd35];
	ld.global.nc.u32 	%r14, [%rd35+4];
	setp.ge.s32 	%p16, %r13, %r14;
	mov.f64 	%fd211, 0d0000000000000000;
	@%p16 bra 	$L__BB0_59;
	sub.s32 	%r62, %r14, %r13;
	and.b32  	%r15, %r62, 3;
	setp.eq.s32 	%p17, %r15, 0;
	mov.f64 	%fd211, 0d0000000000000000;
	mov.u32 	%r103, %r13;
	@%p17 bra 	$L__BB0_32;
	mul.wide.s32 	%rd36, %r13, 4;
	add.s64 	%rd22, %rd5, %rd36;
	ld.global.nc.u32 	%r63, [%rd22];
	setp.ge.s32 	%p18, %r63, %r34;
	setp.lt.s32 	%p19, %r63, %r7;
	and.pred  	%p20, %p18, %p19;
	@%p20 bra 	$L__BB0_16;
	setp.ne.s64 	%p21, %rd30, 0;
	setp.ge.s32 	%p22, %r63, %r8;
	and.pred  	%p23, %p21, %p22;
	setp.lt.s32 	%p24, %r63, %r34;
	and.pred  	%p25, %p24, %p23;
	@%p25 bra 	$L__BB0_15;
	setp.eq.s64 	%p26, %rd31, 0;
	setp.lt.s32 	%p27, %r63, %r7;
	or.pred  	%p28, %p26, %p27;
	setp.ge.s32 	%p29, %r63, %r9;
	mov.f64 	%fd201, 0d0000000000000000;
	or.pred  	%p30, %p28, %p29;
	@%p30 bra 	$L__BB0_17;
	sub.s32 	%r64, %r63, %r7;
	mul.wide.s32 	%rd37, %r64, 8;
	add.s64 	%rd38, %rd4, %rd37;
	ld.global.nc.f64 	%fd201, [%rd38];
	bra.uni 	$L__BB0_17;
$L__BB0_15:
	add.s32 	%r65, %r10, %r63;
	mul.wide.s32 	%rd39, %r65, 8;
	add.s64 	%rd40, %rd3, %rd39;
	ld.global.nc.f64 	%fd201, [%rd40];
	bra.uni 	$L__BB0_17;
$L__BB0_16:
	sub.s32 	%r66, %r63, %r34;
	mul.wide.s32 	%rd41, %r66, 8;
	add.s64 	%rd42, %rd2, %rd41;
	ld.global.nc.f64 	%fd201, [%rd42];
$L__BB0_17:
	mul.wide.s32 	%rd43, %r13, 8;
	add.s64 	%rd23, %rd1, %rd43;
	ld.global.nc.f64 	%fd62, [%rd23];
	fma.rn.f64 	%fd211, %fd201, %fd62, 0d0000000000000000;
	add.s32 	%r103, %r13, 1;
	setp.eq.s32 	%p31, %r15, 1;
	@%p31 bra 	$L__BB0_32;
	ld.global.nc.u32 	%r67, [%rd22+4];
	setp.ge.s32 	%p32, %r67, %r34;
	setp.lt.s32 	%p33, %r67, %r7;
	and.pred  	%p34, %p32, %p33;
	@%p34 bra 	$L__BB0_23;
	setp.ne.s64 	%p35, %rd30, 0;
	setp.ge.s32 	%p36, %r67, %r8;
	and.pred  	%p37, %p35, %p36;
	setp.lt.s32 	%p38, %r67, %r34;
	and.pred  	%p39, %p38, %p37;
	@%p39 bra 	$L__BB0_22;
	setp.eq.s64 	%p40, %rd31, 0;
	setp.lt.s32 	%p41, %r67, %r7;
	or.pred  	%p42, %p40, %p41;
	setp.ge.s32 	%p43, %r67, %r9;
	mov.f64 	%fd202, 0d0000000000000000;
	or.pred  	%p44, %p42, %p43;
	@%p44 bra 	$L__BB0_24;
	sub.s32 	%r68, %r67, %r7;
	mul.wide.s32 	%rd44, %r68, 8;
	add.s64 	%rd45, %rd4, %rd44;
	ld.global.nc.f64 	%fd202, [%rd45];
	bra.uni 	$L__BB0_24;
$L__BB0_22:
	add.s32 	%r69, %r10, %r67;
	mul.wide.s32 	%rd46, %r69, 8;
	add.s64 	%rd47, %rd3, %rd46;
	ld.global.nc.f64 	%fd202, [%rd47];
	bra.uni 	$L__BB0_24;
$L__BB0_23:
	sub.s32 	%r70, %r67, %r34;
	mul.wide.s32 	%rd48, %r70, 8;
	add.s64 	%rd49, %rd2, %rd48;
	ld.global.nc.f64 	%fd202, [%rd49];
$L__BB0_24:
	ld.global.nc.f64 	%fd64, [%rd23+8];
	fma.rn.f64 	%fd211, %fd202, %fd64, %fd211;
	add.s32 	%r103, %r13, 2;
	setp.eq.s32 	%p45, %r15, 2;
	@%p45 bra 	$L__BB0_32;
	ld.global.nc.u32 	%r71, [%rd22+8];
	setp.ge.s32 	%p46, %r71, %r34;
	setp.lt.s32 	%p47, %r71, %r7;
	and.pred  	%p48, %p46, %p47;
	@%p48 bra 	$L__BB0_30;
	setp.ne.s64 	%p49, %rd30, 0;
	setp.ge.s32 	%p50, %r71, %r8;
	and.pred  	%p51, %p49, %p50;
	setp.lt.s32 	%p52, %r71, %r34;
	and.pred  	%p53, %p52, %p51;
	@%p53 bra 	$L__BB0_29;
	setp.eq.s64 	%p54, %rd31, 0;
	setp.lt.s32 	%p55, %r71, %r7;
	or.pred  	%p56, %p54, %p55;
	setp.ge.s32 	%p57, %r71, %r9;
	mov.f64 	%fd203, 0d0000000000000000;
	or.pred  	%p58, %p56, %p57;
	@%p58 bra 	$L__BB0_31;
	sub.s32 	%r72, %r71, %r7;
	mul.wide.s32 	%rd50, %r72, 8;
	add.s64 	%rd51, %rd4, %rd50;
	ld.global.nc.f64 	%fd203, [%rd51];
	bra.uni 	$L__BB0_31;
$L__BB0_29:
	add.s32 	%r73, %r10, %r71;
	mul.wide.s32 	%rd52, %r73, 8;
	add.s64 	%rd53, %rd3, %rd52;
	ld.global.nc.f64 	%fd203, [%rd53];
	bra.uni 	$L__BB0_31;
$L__BB0_30:
	sub.s32 	%r74, %r71, %r34;
	mul.wide.s32 	%rd54, %r74, 8;
	add.s64 	%rd55, %rd2, %rd54;
	ld.global.nc.f64 	%fd203, [%rd55];
$L__BB0_31:
	ld.global.nc.f64 	%fd66, [%rd23+16];
	fma.rn.f64 	%fd211, %fd203, %fd66, %fd211;
	add.s32 	%r103, %r13, 3;
$L__BB0_32:
	sub.s32 	%r75, %r13, %r14;
	setp.gt.u32 	%p59, %r75, -4;
	@%p59 bra 	$L__BB0_59;
	sub.s32 	%r104, %r103, %r14;
$L__BB0_34:
	mul.wide.s32 	%rd56, %r103, 4;
	add.s64 	%rd24, %rd20, %rd56;
	mul.wide.s32 	%rd25, %r103, 8;
	ld.global.nc.u32 	%r76, [%rd24+-8];
	setp.lt.s32 	%p60, %r76, %r34;
	setp.ge.s32 	%p61, %r76, %r7;
	or.pred  	%p62, %p60, %p61;
	@%p62 bra 	$L__BB0_36;
	sub.s32 	%r79, %r76, %r34;
	mul.wide.s32 	%rd61, %r79, 8;
	add.s64 	%rd62, %rd2, %rd61;
	ld.global.nc.f64 	%fd207, [%rd62];
	bra.uni 	$L__BB0_40;
$L__BB0_36:
	setp.eq.s64 	%p63, %rd30, 0;
	setp.lt.s32 	%p64, %r76, %r8;
	or.pred  	%p65, %p63, %p64;
	setp.ge.s32 	%p66, %r76, %r34;
	or.pred  	%p67, %p66, %p65;
	@%p67 bra 	$L__BB0_38;
	add.s32 	%r78, %r10, %r76;
	mul.wide.s32 	%rd59, %r78, 8;
	add.s64 	%rd60, %rd3, %rd59;
	ld.global.nc.f64 	%fd207, [%rd60];
	bra.uni 	$L__BB0_40;
$L__BB0_38:
	setp.eq.s64 	%p68, %rd31, 0;
	setp.lt.s32 	%p69, %r76, %r7;
	or.pred  	%p70, %p68, %p69;
	setp.ge.s32 	%p71, %r76, %r9;
	mov.f64 	%fd207, 0d0000000000000000;
	or.pred  	%p72, %p70, %p71;
	@%p72 bra 	$L__BB0_40;
	sub.s32 	%r77, %r76, %r7;
	mul.wide.s32 	%rd57, %r77, 8;
	add.s64 	%rd58, %rd4, %rd57;
	ld.global.nc.f64 	%fd207, [%rd58];
$L__BB0_40:
	add.s64 	%rd26, %rd21, %rd25;
	ld.global.nc.f64 	%fd68, [%rd26+-16];
	fma.rn.f64 	%fd41, %fd207, %fd68, %fd211;
	ld.global.nc.u32 	%r80, [%rd24+-4];
	setp.ge.s32 	%p73, %r80, %r34;
	setp.lt.s32 	%p74, %r80, %r7;
	and.pred  	%p75, %p73, %p74;
	@%p75 bra 	$L__BB0_45;
	setp.ne.s64 	%p76, %rd30, 0;
	setp.ge.s32 	%p77, %r80, %r8;
	and.pred  	%p78, %p76, %p77;
	setp.lt.s32 	%p79, %r80, %r34;
	and.pred  	%p80, %p79, %p78;
	@%p80 bra 	$L__BB0_44;
	setp.eq.s64 	%p81, %rd31, 0;
	setp.lt.s32 	%p82, %r80, %r7;
	or.pred  	%p83, %p81, %p82;
	setp.ge.s32 	%p84, %r80, %r9;
	mov.f64 	%fd208, 0d0000000000000000;
	or.pred  	%p85, %p83, %p84;
	@%p85 bra 	$L__BB0_46;
	sub.s32 	%r81, %r80, %r7;
	mul.wide.s32 	%rd63, %r81, 8;
	add.s64 	%rd64, %rd4, %rd63;
	ld.global.nc.f64 	%fd208, [%rd64];
	bra.uni 	$L__BB0_46;
$L__BB0_44:
	add.s32 	%r82, %r10, %r80;
	mul.wide.s32 	%rd65, %r82, 8;
	add.s64 	%rd66, %rd3, %rd65;
	ld.global.nc.f64 	%fd208, [%rd66];
	bra.uni 	$L__BB0_46;
$L__BB0_45:
	sub.s32 	%r83, %r80, %r34;
	mul.wide.s32 	%rd67, %r83, 8;
	add.s64 	%rd68, %rd2, %rd67;
	ld.global.nc.f64 	%fd208, [%rd68];
$L__BB0_46:
	ld.global.nc.f64 	%fd70, [%rd26+-8];
	fma.rn.f64 	%fd46, %fd208, %fd70, %fd41;
	ld.global.nc.u32 	%r84, [%rd24];
	setp.ge.s32 	%p86, %r84, %r34;
	setp.lt.s32 	%p87, %r84, %r7;
	and.pred  	%p88, %p86, %p87;
	@%p88 bra 	$L__BB0_51;
	setp.ne.s64 	%p89, %rd30, 0;
	setp.ge.s32 	%p90, %r84, %r8;
	and.pred  	%p91, %p89, %p90;
	setp.lt.s32 	%p92, %r84, %r34;
	and.pred  	%p93, %p92, %p91;
	@%p93 bra 	$L__BB0_50;
	setp.eq.s64 	%p94, %rd31, 0;
	setp.lt.s32 	%p95, %r84, %r7;
	or.pred  	%p96, %p94, %p95;
	setp.ge.s32 	%p97, %r84, %r9;
	mov.f64 	%fd209, 0d0000000000000000;
	or.pred  	%p98, %p96, %p97;
	@%p98 bra 	$L__BB0_52;
	sub.s32 	%r85, %r84, %r7;
	mul.wide.s32 	%rd69, %r85, 8;
	add.s64 	%rd70, %rd4, %rd69;
	ld.global.nc.f64 	%fd209, [%rd70];
	bra.uni 	$L__BB0_52;
$L__BB0_50:
	add.s32 	%r86, %r10, %r84;
	mul.wide.s32 	%rd71, %r86, 8;
	add.s64 	%rd72, %rd3, %rd71;
	ld.global.nc.f64 	%fd209, [%rd72];
	bra.uni 	$L__BB0_52;
$L__BB0_51:
	sub.s32 	%r87, %r84, %r34;
	mul.wide.s32 	%rd73, %r87, 8;
	add.s64 	%rd74, %rd2, %rd73;
	ld.global.nc.f64 	%fd209, [%rd74];
$L__BB0_52:
	ld.global.nc.f64 	%fd72, [%rd26];
	fma.rn.f64 	%fd51, %fd209, %fd72, %fd46;
	ld.global.nc.u32 	%r88, [%rd24+4];
	setp.ge.s32 	%p99, %r88, %r34;
	setp.lt.s32 	%p100, %r88, %r7;
	and.pred  	%p101, %p99, %p100;
	@%p101 bra 	$L__BB0_57;
	setp.ne.s64 	%p102, %rd30, 0;
	setp.ge.s32 	%p103, %r88, %r8;
	and.pred  	%p104, %p102, %p103;
	setp.lt.s32 	%p105, %r88, %r34;
	and.pred  	%p106, %p105, %p104;
	@%p106 bra 	$L__BB0_56;
	setp.eq.s64 	%p107, %rd31, 0;
	setp.lt.s32 	%p108, %r88, %r7;
	or.pred  	%p109, %p107, %p108;
	setp.ge.s32 	%p110, %r88, %r9;
	mov.f64 	%fd210, 0d0000000000000000;
	or.pred  	%p111, %p109, %p110;
	@%p111 bra 	$L__BB0_58;
	sub.s32 	%r89, %r88, %r7;
	mul.wide.s32 	%rd75, %r89, 8;
	add.s64 	%rd76, %rd4, %rd75;
	ld.global.nc.f64 	%fd210, [%rd76];
	bra.uni 	$L__BB0_58;
$L__BB0_56:
	add.s32 	%r90, %r10, %r88;
	mul.wide.s32 	%rd77, %r90, 8;
	add.s64 	%rd78, %rd3, %rd77;
	ld.global.nc.f64 	%fd210, [%rd78];
	bra.uni 	$L__BB0_58;
$L__BB0_57:
	sub.s32 	%r91, %r88, %r34;
	mul.wide.s32 	%rd79, %r91, 8;
	add.s64 	%rd80, %rd2, %rd79;
	ld.global.nc.f64 	%fd210, [%rd80];
$L__BB0_58:
	ld.global.nc.f64 	%fd74, [%rd26+8];
	fma.rn.f64 	%fd211, %fd210, %fd74, %fd51;
	add.s32 	%r103, %r103, 4;
	add.s32 	%r104, %r104, 4;
	setp.ne.s32 	%p112, %r104, 0;
	@%p112 bra 	$L__BB0_34;
$L__BB0_59:
	mul.wide.s32 	%rd81, %r12, 8;
	add.s64 	%rd82, %rd6, %rd81;
	st.global.f64 	[%rd82], %fd211;
	add.s32 	%r102, %r102, 1;
	setp.lt.s32 	%p113, %r102, %r5;
	@%p113 bra 	$L__BB0_8;
$L__BB0_60:
	ret;

}
	// .globl	_Z29stencil27_coarsened_kernel_3dILi4EEvPKiS1_PKdS3_S3_S3_Pdiiiiii
.visible .entry _Z29stencil27_coarsened_kernel_3dILi4EEvPKiS1_PKdS3_S3_S3_Pdiiiiii(
	.param .u64 .ptr .align 1 _Z29stencil27_coarsened_kernel_3dILi4EEvPKiS1_PKdS3_S3_S3_Pdiiiiii_param_0,
	.param .u64 .ptr .align 1 _Z29stencil27_coarsened_kernel_3dILi4EEvPKiS1_PKdS3_S3_S3_Pdiiiiii_param_1,
	.param .u64 .ptr .align 1 _Z29stencil27_coarsened_kernel_3dILi4EEvPKiS1_PKdS3_S3_S3_Pdiiiiii_param_2,
	.param .u64 .ptr .align 1 _Z29stencil27_coarsened_kernel_3dILi4EEvPKiS1_PKdS3_S3_S3_Pdiiiiii_param_3,
	.param .u64 .ptr .align 1 _Z29stencil27_coarsened_kernel_3dILi4EEvPKiS1_PKdS3_S3_S3_Pdiiiiii_param_4,
	.param .u64 .ptr .align 1 _Z29stencil27_coarsened_kernel_3dILi4EEvPKiS1_PKdS3_S3_S3_Pdiiiiii_param_5,
	.param .u64 .ptr .align 1 _Z29stencil27_coarsened_kernel_3dILi4EEvPKiS1_PKdS3_S3_S3_Pdiiiiii_param_6,
	.param .u32 _Z29stencil27_coarsened_kernel_3dILi4EEvPKiS1_PKdS3_S3_S3_Pdiiiiii_param_7,
	.param .u32 _Z29stencil27_coarsened_kernel_3dILi4EEvPKiS1_PKdS3_S3_S3_Pdiiiiii_param_8,
	.param .u32 _Z29stencil27_coarsened_kernel_3dILi4EEvPKiS1_PKdS3_S3_S3_Pdiiiiii_param_9,
	.param .u32 _Z29stencil27_coarsened_kernel_3dILi4EEvPKiS1_PKdS3_S3_S3_Pdiiiiii_param_10,
	.param .u32 _Z29stencil27_coarsened_kernel_3dILi4EEvPKiS1_PKdS3_S3_S3_Pdiiiiii_param_11,
	.param .u32 _Z29stencil27_coarsened_kernel_3dILi4EEvPKiS1_PKdS3_S3_S3_Pdiiiiii_param_12
)
{
	.reg .pred 	%p<118>;
	.reg .b32 	%r<140>;
	.reg .b64 	%rd<117>;
	.reg .b64 	%fd<338>;

	ld.param.u64 	%rd27, [_Z29stencil27_coarsened_kernel_3dILi4EEvPKiS1_PKdS3_S3_S3_Pdiiiiii_param_0];
	ld.param.u64 	%rd33, [_Z29stencil27_coarsened_kernel_3dILi4EEvPKiS1_PKdS3_S3_S3_Pdiiiiii_param_1];
	ld.param.u64 	%rd28, [_Z29stencil27_coarsened_kernel_3dILi4EEvPKiS1_PKdS3_S3_S3_Pdiiiiii_param_2];
	ld.param.u64 	%rd29, [_Z29stencil27_coarsened_kernel_3dILi4EEvPKiS1_PKdS3_S3_S3_Pdiiiiii_param_3];
	ld.param.u64 	%rd30, [_Z29stencil27_coarsened_kernel_3dILi4EEvPKiS1_PKdS3_S3_S3_Pdiiiiii_param_4];
	ld.param.u64 	%rd31, [_Z29stencil27_coarsened_kernel_3dILi4EEvPKiS1_PKdS3_S3_S3_Pdiiiiii_param_5];
	ld.param.u64 	%rd32, [_Z29stencil27_coarsened_kernel_3dILi4EEvPKiS1_PKdS3_S3_S3_Pdiiiiii_param_6];
	ld.param.u32 	%r32, [_Z29stencil27_coarsened_kernel_3dILi4EEvPKiS1_PKdS3_S3_S3_Pdiiiiii_param_7];
	ld.param.u32 	%r33, [_Z29stencil27_coarsened_kernel_3dILi4EEvPKiS1_PKdS3_S3_S3_Pdiiiiii_param_8];
	ld.param.u32 	%r35, [_Z29stencil27_coarsened_kernel_3dILi4EEvPKiS1_PKdS3_S3_S3_Pdiiiiii_param_11];
	ld.param.u32 	%r36, [_Z29stencil27_coarsened_kernel_3dILi4EEvPKiS1_PKdS3_S3_S3_Pdiiiiii_param_12];
	cvta.to.global.u64 	%rd1, %rd28;
	cvta.to.global.u64 	%rd2, %rd29;
	cvta.to.global.u64 	%rd3, %rd30;
	cvta.to.global.u64 	%rd4, %rd31;
	cvta.to.global.u64 	%rd5, %rd33;
	cvta.to.global.u64 	%rd6, %rd32;
	cvta.to.global.u64 	%rd7, %rd27;
	mov.u32 	%r37, %ctaid.x;
	mov.u32 	%r38, %ntid.x;
	mov.u32 	%r39, %tid.x;
	mad.lo.s32 	%r40, %r37, %r38, %r39;
	shl.b32 	%r1, %r40, 2;
	add.s32 	%r2, %r35, %r1;
	setp.le.s32 	%p3, %r36, %r1;
	@%p3 bra 	$L__BB1_62;
	ld.param.u32 	%r132, [_Z29stencil27_coarsened_kernel_3dILi4EEvPKiS1_PKdS3_S3_S3_Pdiiiiii_param_12];
	ld.param.u32 	%r128, [_Z29stencil27_coarsened_kernel_3dILi4EEvPKiS1_PKdS3_S3_S3_Pdiiiiii_param_11];
	ld.param.u32 	%r125, [_Z29stencil27_coarsened_kernel_3dILi4EEvPKiS1_PKdS3_S3_S3_Pdiiiiii_param_10];
	mul.lo.s32 	%r3, %r125, %r125;
	add.s32 	%r41, %r2, 4;
	add.s32 	%r42, %r132, %r128;
	setp.gt.s32 	%p5, %r41, %r42;
	sub.s32 	%r43, %r132, %r1;
	selp.b32 	%r4, %r43, 4, %p5;
	add.s32 	%r44, %r2, %r33;
	div.s32 	%r45, %r44, %r3;
	div.s32 	%r47, %r44, %r125;
	rem.s32 	%r48, %r47, %r125;
	mul.lo.s32 	%r50, %r47, %r125;
	sub.s32 	%r5, %r44, %r50;
	add.s32 	%r51, %r125, -1;
	min.s32 	%r52, %r45, %r48;
	max.s32 	%r53, %r45, %r48;
	setp.ge.s32 	%p6, %r53, %r51;
	min.s32 	%r54, %r52, %r5;
	setp.lt.s32 	%p7, %r54, 1;
	mov.pred 	%p117, 0;
	or.pred  	%p8, %p7, %p6;
	@%p8 bra 	$L__BB1_3;
	ld.param.u32 	%r126, [_Z29stencil27_coarsened_kernel_3dILi4EEvPKiS1_PKdS3_S3_S3_Pdiiiiii_param_10];
	add.s32 	%r55, %r5, %r4;
	setp.lt.s32 	%p117, %r55, %r126;
$L__BB1_3:
	div.s32 	%r56, %r2, %r3;
	setp.lt.s32 	%p9, %r56, 1;
	not.pred 	%p10, %p117;
	or.pred  	%p11, %p10, %p9;
	div.s32 	%r58, %r32, %r3;
	add.s32 	%r60, %r58, -1;
	setp.ge.s32 	%p12, %r56, %r60;
	or.pred  	%p13, %p11, %p12;
	@%p13 bra 	$L__BB1_8;
	ld.param.u32 	%r133, [_Z29stencil27_coarsened_kernel_3dILi4EEvPKiS1_PKdS3_S3_S3_Pdiiiiii_param_12];
	ld.param.u32 	%r129, [_Z29stencil27_coarsened_kernel_3dILi4EEvPKiS1_PKdS3_S3_S3_Pdiiiiii_param_11];
	ld.param.u32 	%r127, [_Z29stencil27_coarsened_kernel_3dILi4EEvPKiS1_PKdS3_S3_S3_Pdiiiiii_param_10];
	ld.param.u64 	%rd116, [_Z29stencil27_coarsened_kernel_3dILi4EEvPKiS1_PKdS3_S3_S3_Pdiiiiii_param_6];
	ld.param.u64 	%rd115, [_Z29stencil27_coarsened_kernel_3dILi4EEvPKiS1_PKdS3_S3_S3_Pdiiiiii_param_3];
	ld.param.u64 	%rd112, [_Z29stencil27_coarsened_kernel_3dILi4EEvPKiS1_PKdS3_S3_S3_Pdiiiiii_param_2];
	ld.param.u64 	%rd111, [_Z29stencil27_coarsened_kernel_3dILi4EEvPKiS1_PKdS3_S3_S3_Pdiiiiii_param_0];
	mov.u32 	%r92, %ctaid.x;
	mov.u32 	%r93, %ntid.x;
	mov.u32 	%r94, %tid.x;
	mad.lo.s32 	%r95, %r92, %r93, %r94;
	shl.b32 	%r96, %r95, 2;
	add.s32 	%r97, %r129, %r96;
	add.s32 	%r98, %r97, -1;
	mul.lo.s32 	%r99, %r127, %r127;
	add.s32 	%r100, %r99, %r127;
	sub.s32 	%r101, %r98, %r100;
	cvta.to.global.u64 	%rd83, %rd115;
	mul.wide.s32 	%rd84, %r101, 8;
	add.s64 	%rd85, %rd83, %rd84;
	ld.global.nc.f64 	%fd1, [%rd85+8];
	ld.global.nc.f64 	%fd2, [%rd85+16];
	ld.global.nc.f64 	%fd3, [%rd85+24];
	ld.global.nc.f64 	%fd4, [%rd85+32];
	add.s64 	%rd8, %rd85, 40;
	mul.wide.s32 	%rd86, %r127, 8;
	add.s64 	%rd87, %rd85, %rd86;
	ld.global.nc.f64 	%fd5, [%rd87+8];
	ld.global.nc.f64 	%fd6, [%rd87+16];
	ld.global.nc.f64 	%fd7, [%rd87+24];
	ld.global.nc.f64 	%fd8, [%rd87+32];
	add.s64 	%rd9, %rd87, 40;
	add.s64 	%rd88, %rd87, %rd86;
	ld.global.nc.f64 	%fd9, [%rd88+8];
	ld.global.nc.f64 	%fd10, [%rd88+16];
	ld.global.nc.f64 	%fd11, [%rd88+24];
	ld.global.nc.f64 	%fd12, [%rd88+32];
	add.s64 	%rd10, %rd88, 40;
	sub.s32 	%r102, %r98, %r127;
	mul.wide.s32 	%rd89, %r102, 8;
	add.s64 	%rd90, %rd83, %rd89;
	ld.global.nc.f64 	%fd13, [%rd90+8];
	ld.global.nc.f64 	%fd14, [%rd90+16];
	ld.global.nc.f64 	%fd15, [%rd90+24];
	ld.global.nc.f64 	%fd16, [%rd90+32];
	add.s64 	%rd11, %rd90, 40;
	add.s64 	%rd91, %rd90, %rd86;
	ld.global.nc.f64 	%fd17, [%rd91+8];
	add.s32 	%r103, %r97, 1;
	ld.global.nc.f64 	%fd18, [%rd91+16];
	ld.global.nc.f64 	%fd19, [%rd91+24];
	ld.global.nc.f64 	%fd20, [%rd91+32];
	add.s64 	%rd12, %rd91, 40;
	add.s64 	%rd92, %rd91, %rd86;
	ld.global.nc.f64 	%fd21, [%rd92+8];
	ld.global.nc.f64 	%fd22, [%rd92+16];
	ld.global.nc.f64 	%fd23, [%rd92+24];
	ld.global.nc.f64 	%fd24, [%rd92+32];
	add.s64 	%rd13, %rd92, 40;
	mul.wide.u32 	%rd93, %r99, 8;
	add.s64 	%rd94, %rd90, %rd93;
	ld.global.nc.f64 	%fd25, [%rd94+8];
	ld.global.nc.f64 	%fd26, [%rd94+16];
	ld.global.nc.f64 	%fd27, [%rd94+24];
	ld.global.nc.f64 	%fd28, [%rd94+32];
	add.s64 	%rd14, %rd94, 40;
	add.s64 	%rd95, %rd94, %rd86;
	ld.global.nc.f64 	%fd29, [%rd95+8];
	ld.global.nc.f64 	%fd30, [%rd95+16];
	ld.global.nc.f64 	%fd31, [%rd95+24];
	ld.global.nc.f64 	%fd32, [%rd95+32];
	add.s64 	%rd15, %rd95, 40;
	add.s64 	%rd96, %rd95, %rd86;
	ld.global.nc.f64 	%fd33, [%rd96+8];
	ld.global.nc.f64 	%fd34, [%rd96+16];
	ld.global.nc.f64 	%fd35, [%rd96+24];
	ld.global.nc.f64 	%fd36, [%rd96+32];
	add.s64 	%rd16, %rd96, 40;
	ld.global.nc.f64 	%fd93, [%rd96];
	ld.global.nc.f64 	%fd94, [%rd95];
	ld.global.nc.f64 	%fd95, [%rd94];
	ld.global.nc.f64 	%fd96, [%rd92];
	ld.global.nc.f64 	%fd97, [%rd91];
	ld.global.nc.f64 	%fd98, [%rd90];
	ld.global.nc.f64 	%fd99, [%rd88];
	ld.global.nc.f64 	%fd100, [%rd87];
	ld.global.nc.f64 	%fd101, [%rd85];
	cvta.to.global.u64 	%rd97, %rd111;
	mul.wide.s32 	%rd98, %r97, 4;
	add.s64 	%rd17, %rd97, %rd98;
	ld.global.nc.u32 	%r104, [%rd17];
	cvta.to.global.u64 	%rd99, %rd112;
	mul.wide.s32 	%rd100, %r104, 8;
	add.s64 	%rd101, %rd99, %rd100;
	ld.global.nc.f64 	%fd102, [%rd101];
	ld.global.nc.f64 	%fd103, [%rd101+8];
	mul.f64 	%fd104, %fd103, %fd1;
	fma.rn.f64 	%fd105, %fd102, %fd101, %fd104;
	ld.global.nc.f64 	%fd106, [%rd101+16];
	fma.rn.f64 	%fd107, %fd106, %fd2, %fd105;
	ld.global.nc.f64 	%fd108, [%rd101+24];
	fma.rn.f64 	%fd109, %fd108, %fd100, %fd107;
	ld.global.nc.f64 	%fd110, [%rd101+32];
	fma.rn.f64 	%fd111, %fd110, %fd5, %fd109;
	ld.global.nc.f64 	%fd112, [%rd101+40];
	fma.rn.f64 	%fd113, %fd112, %fd6, %fd111;
	ld.global.nc.f64 	%fd114, [%rd101+48];
	fma.rn.f64 	%fd115, %fd114, %fd99, %fd113;
	ld.global.nc.f64 	%fd116, [%rd101+56];
	fma.rn.f64 	%fd117, %fd116, %fd9, %fd115;
	ld.global.nc.f64 	%fd118, [%rd101+64];
	fma.rn.f64 	%fd119, %fd118, %fd10, %fd117;
	ld.global.nc.f64 	%fd120, [%rd101+72];
	fma.rn.f64 	%fd121, %fd120, %fd98, %fd119;
	ld.global.nc.f64 	%fd122, [%rd101+80];
	fma.rn.f64 	%fd123, %fd122, %fd13, %fd121;
	ld.global.nc.f64 	%fd124, [%rd101+88];
	fma.rn.f64 	%fd125, %fd124, %fd14, %fd123;
	ld.global.nc.f64 	%fd126, [%rd101+96];
	fma.rn.f64 	%fd127, %fd126, %fd97, %fd125;
	ld.global.nc.f64 	%fd128, [%rd101+104];
	fma.rn.f64 	%fd129, %fd128, %fd17, %fd127;
	ld.global.nc.f64 	%fd130, [%rd101+112];
	fma.rn.f64 	%fd131, %fd130, %fd18, %fd129;
	ld.global.nc.f64 	%fd132, [%rd101+120];
	fma.rn.f64 	%fd133, %fd132, %fd96, %fd131;
	ld.global.nc.f64 	%fd134, [%rd101+128];
	fma.rn.f64 	%fd135, %fd134, %fd21, %fd133;
	ld.global.nc.f64 	%fd136, [%rd101+136];
	fma.rn.f64 	%fd137, %fd136, %fd22, %fd135;
	ld.global.nc.f64 	%fd138, [%rd101+144];
	fma.rn.f64 	%fd139, %fd138, %fd95, %fd137;
	ld.global.nc.f64 	%fd140, [%rd101+152];
	fma.rn.f64 	%fd141, %fd140, %fd25, %fd139;
	ld.global.nc.f64 	%fd142, [%rd101+160];
	fma.rn.f64 	%fd143, %fd142, %fd26, %fd141;
	ld.global.nc.f64 	%fd144, [%rd101+168];
	fma.rn.f64 	%fd145, %fd144, %fd94, %fd143;
	ld.global.nc.f64 	%fd146, [%rd101+176];
	fma.rn.f64 	%fd147, %fd146, %fd29, %fd145;
	ld.global.nc.f64 	%fd148, [%rd101+184];
	fma.rn.f64 	%fd149, %fd148, %fd30, %fd147;
	ld.global.nc.f64 	%fd150, [%rd101+192];
	fma.rn.f64 	%fd151, %fd150, %fd93, %fd149;
	ld.global.nc.f64 	%fd152, [%rd101+200];
	fma.rn.f64 	%fd153, %fd152, %fd33, %fd151;
	ld.global.nc.f64 	%fd154, [%rd101+208];
	fma.rn.f64 	%fd155, %fd154, %fd34, %fd153;
	cvta.to.global.u64 	%rd102, %rd116;
	mul.wide.s32 	%rd103, %r97, 8;
	add.s64 	%rd18, %rd102, %rd103;
	st.global.f64 	[%rd18], %fd155;
	add.s32 	%r105, %r133, %r129;
	setp.lt.s32 	%p114, %r103, %r105;
	@%p114 bra 	$L__BB1_5;
	bra.uni 	$L__BB1_62;
$L__BB1_5:
	ld.param.u32 	%r134, [_Z29stencil27_coarsened_kernel_3dILi4EEvPKiS1_PKdS3_S3_S3_Pdiiiiii_param_12];
	ld.param.u32 	%r130, [_Z29stencil27_coarsened_kernel_3dILi4EEvPKiS1_PKdS3_S3_S3_Pdiiiiii_param_11];
	ld.param.u64 	%rd113, [_Z29stencil27_coarsened_kernel_3dILi4EEvPKiS1_PKdS3_S3_S3_Pdiiiiii_param_2];
	mov.u32 	%r106, %ctaid.x;
	mov.u32 	%r107, %ntid.x;
	mov.u32 	%r108, %tid.x;
	mad.lo.s32 	%r109, %r106, %r107, %r108;
	shl.b32 	%r110, %r109, 2;
	add.s32 	%r111, %r130, %r110;
	add.s32 	%r112, %r111, 2;
	ld.global.nc.u32 	%r113, [%rd17+4];
	cvta.to.global.u64 	%rd104, %rd113;
	mul.wide.s32 	%rd105, %r113, 8;
	add.s64 	%rd106, %rd104, %rd105;
	ld.global.nc.f64 	%fd156, [%rd106];
	ld.global.nc.f64 	%fd157, [%rd106+8];
	mul.f64 	%fd158, %fd157, %fd2;
	fma.rn.f64 	%fd159, %fd156, %fd1, %fd158;
	ld.global.nc.f64 	%fd160, [%rd106+16];
	fma.rn.f64 	%fd161, %fd160, %fd3, %fd159;
	ld.global.nc.f64 	%fd162, [%rd106+24];
	fma.rn.f64 	%fd163, %fd162, %fd5, %fd161;
	ld.global.nc.f64 	%fd164, [%rd106+32];
	fma.rn.f64 	%fd165, %fd164, %fd6, %fd163;
	ld.global.nc.f64 	%fd166, [%rd106+40];
	fma.rn.f64 	%fd167, %fd166, %fd7, %fd165;
	ld.global.nc.f64 	%fd168, [%rd106+48];
	fma.rn.f64 	%fd169, %fd168, %fd9, %fd167;
	ld.global.nc.f64 	%fd170, [%rd106+56];
	fma.rn.f64 	%fd171, %fd170, %fd10, %fd169;
	ld.global.nc.f64 	%fd172, [%rd106+64];
	fma.rn.f64 	%fd173, %fd172, %fd11, %fd171;
	ld.global.nc.f64 	%fd174, [%rd106+72];
	fma.rn.f64 	%fd175, %fd174, %fd13, %fd173;
	ld.global.nc.f64 	%fd176, [%rd106+80];
	fma.rn.f64 	%fd177, %fd176, %fd14, %fd175;
	ld.global.nc.f64 	%fd178, [%rd106+88];
	fma.rn.f64 	%fd179, %fd178, %fd15, %fd177;
	ld.global.nc.f64 	%fd180, [%rd106+96];
	fma.rn.f64 	%fd181, %fd180, %fd17, %fd179;
	ld.global.nc.f64 	%fd182, [%rd106+104];
	fma.rn.f64 	%fd183, %fd182, %fd18, %fd181;
	ld.global.nc.f64 	%fd184, [%rd106+112];
	fma.rn.f64 	%fd185, %fd184, %fd19, %fd183;
	ld.global.nc.f64 	%fd186, [%rd106+120];
	fma.rn.f64 	%fd187, %fd186, %fd21, %fd185;
	ld.global.nc.f64 	%fd188, [%rd106+128];
	fma.rn.f64 	%fd189, %fd188, %fd22, %fd187;
	ld.global.nc.f64 	%fd190, [%rd106+136];
	fma.rn.f64 	%fd191, %fd190, %fd23, %fd189;
	ld.global.nc.f64 	%fd192, [%rd106+144];
	fma.rn.f64 	%fd193, %fd192, %fd25, %fd191;
	ld.global.nc.f64 	%fd194, [%rd106+152];
	fma.rn.f64 	%fd195, %fd194, %fd26, %fd193;
	ld.global.nc.f64 	%fd196, [%rd106+160];
	fma.rn.f64 	%fd197, %fd196, %fd27, %fd195;
	ld.global.nc.f64 	%fd198, [%rd106+168];
	fma.rn.f64 	%fd199, %fd198, %fd29, %fd197;
	ld.global.nc.f64 	%fd200, [%rd106+176];
	fma.rn.f64 	%fd201, %fd200, %fd30, %fd199;
	ld.global.nc.f64 	%fd202, [%rd106+184];
	fma.rn.f64 	%fd203, %fd202, %fd31, %fd201;
	ld.global.nc.f64 	%fd204, [%rd106+192];
	fma.rn.f64 	%fd205, %fd204, %fd33, %fd203;
	ld.global.nc.f64 	%fd206, [%rd106+200];
	fma.rn.f64 	%fd207, %fd206, %fd34, %fd205;
	ld.global.nc.f64 	%fd208, [%rd106+208];
	fma.rn.f64 	%fd209, %fd208, %fd35, %fd207;
	st.global.f64 	[%rd18+8], %fd209;
	add.s32 	%r114, %r134, %r130;
	setp.ge.s32 	%p115, %r112, %r114;
	@%p115 bra 	$L__BB1_62;
	ld.param.u32 	%r135, [_Z29stencil27_coarsened_kernel_3dILi4EEvPKiS1_PKdS3_S3_S3_Pdiiiiii_param_12];
	ld.param.u32 	%r131, [_Z29stencil27_coarsened_kernel_3dILi4EEvPKiS1_PKdS3_S3_S3_Pdiiiiii_param_11];
	ld.param.u64 	%rd114, [_Z29stencil27_coarsened_kernel_3dILi4EEvPKiS1_PKdS3_S3_S3_Pdiiiiii_param_2];
	ld.global.nc.u32 	%r115, [%rd17+8];
	cvta.to.global.u64 	%rd21, %rd114;
	mul.wide.s32 	%rd107, %r115, 8;
	add.s64 	%rd108, %rd21, %rd107;
	ld.global.nc.f64 	%fd210, [%rd108];
	ld.global.nc.f64 	%fd211, [%rd108+8];
	mul.f64 	%fd212, %fd211, %fd3;
	fma.rn.f64 	%fd213, %fd210, %fd2, %fd212;
	ld.global.nc.f64 	%fd214, [%rd108+16];
	fma.rn.f64 	%fd215, %fd214, %fd4, %fd213;
	ld.global.nc.f64 	%fd216, [%rd108+24];
	fma.rn.f64 	%fd217, %fd216, %fd6, %fd215;
	ld.global.nc.f64 	%fd218, [%rd108+32];
	fma.rn.f64 	%fd219, %fd218, %fd7, %fd217;
	ld.global.nc.f64 	%fd220, [%rd108+40];
	fma.rn.f64 	%fd221, %fd220, %fd8, %fd219;
	ld.global.nc.f64 	%fd222, [%rd108+48];
	fma.rn.f64 	%fd223, %fd222, %fd10, %fd221;
	ld.global.nc.f64 	%fd224, [%rd108+56];
	fma.rn.f64 	%fd225, %fd224, %fd11, %fd223;
	ld.global.nc.f64 	%fd226, [%rd108+64];
	fma.rn.f64 	%fd227, %fd226, %fd12, %fd225;
	ld.global.nc.f64 	%fd228, [%rd108+72];
	fma.rn.f64 	%fd229, %fd228, %fd14, %fd227;
	ld.global.nc.f64 	%fd230, [%rd108+80];
	fma.rn.f64 	%fd231, %fd230, %fd15, %fd229;
	ld.global.nc.f64 	%fd232, [%rd108+88];
	fma.rn.f64 	%fd233, %fd232, %fd16, %fd231;
	ld.global.nc.f64 	%fd234, [%rd108+96];
	fma.rn.f64 	%fd235, %fd234, %fd18, %fd233;
	ld.global.nc.f64 	%fd236, [%rd108+104];
	fma.rn.f64 	%fd237, %fd236, %fd19, %fd235;
	ld.global.nc.f64 	%fd238, [%rd108+112];
	fma.rn.f64 	%fd239, %fd238, %fd20, %fd237;
	ld.global.nc.f64 	%fd240, [%rd108+120];
	fma.rn.f64 	%fd241, %fd240, %fd22, %fd239;
	ld.global.nc.f64 	%fd242, [%rd108+128];
	fma.rn.f64 	%fd243, %fd242, %fd23, %fd241;
	ld.global.nc.f64 	%fd244, [%rd108+136];
	fma.rn.f64 	%fd245, %fd244, %fd24, %fd243;
	ld.global.nc.f64 	%fd246, [%rd108+144];
	fma.rn.f64 	%fd247, %fd246, %fd26, %fd245;
	ld.global.nc.f64 	%fd248, [%rd108+152];
	fma.rn.f64 	%fd249, %fd248, %fd27, %fd247;
	ld.global.nc.f64 	%fd250, [%rd108+160];
	fma.rn.f64 	%fd251, %fd250, %fd28, %fd249;
	ld.global.nc.f64 	%fd252, [%rd108+168];
	fma.rn.f64 	%fd253, %fd252, %fd30, %fd251;
	ld.global.nc.f64 	%fd254, [%rd108+176];
	fma.rn.f64 	%fd255, %fd254, %fd31, %fd253;
	ld.global.nc.f64 	%fd256, [%rd108+184];
	fma.rn.f64 	%fd257, %fd256, %fd32, %fd255;
	ld.global.nc.f64 	%fd258, [%rd108+192];
	fma.rn.f64 	%fd259, %fd258, %fd34, %fd257;
	ld.global.nc.f64 	%fd260, [%rd108+200];
	fma.rn.f64 	%fd261, %fd260, %fd35, %fd259;
	ld.global.nc.f64 	%fd262, [%rd108+208];
	fma.rn.f64 	%fd263, %fd262, %fd36, %fd261;
	st.global.f64 	[%rd18+16], %fd263;
	mov.u32 	%r116, %ctaid.x;
	mov.u32 	%r117, %ntid.x;
	mov.u32 	%r118, %tid.x;
	mad.lo.s32 	%r119, %r116, %r117, %r118;
	shl.b32 	%r120, %r119, 2;
	add.s32 	%r121, %r131, %r120;
	add.s32 	%r122, %r121, 3;
	add.s32 	%r123, %r135, %r131;
	setp.ge.s32 	%p116, %r122, %r123;
	@%p116 bra 	$L__BB1_62;
	ld.global.nc.f64 	%fd264, [%rd8];
	ld.global.nc.f64 	%fd265, [%rd9];
	ld.global.nc.f64 	%fd266, [%rd10];
	ld.global.nc.f64 	%fd267, [%rd11];
	ld.global.nc.f64 	%fd268, [%rd12];
	ld.global.nc.f64 	%fd269, [%rd13];
	ld.global.nc.f64 	%fd270, [%rd14];
	ld.global.nc.f64 	%fd271, [%rd15];
	ld.global.nc.f64 	%fd272, [%rd16];
	ld.global.nc.u32 	%r124, [%rd17+12];
	mul.wide.s32 	%rd109, %r124, 8;
	add.s64 	%rd110, %rd21, %rd109;
	ld.global.nc.f64 	%fd273, [%rd110];
	ld.global.nc.f64 	%fd274, [%rd110+8];
	mul.f64 	%fd275, %fd274, %fd4;
	fma.rn.f64 	%fd276, %fd273, %fd3, %fd275;
	ld.global.nc.f64 	%fd277, [%rd110+16];
	fma.rn.f64 	%fd278, %fd277, %fd264, %fd276;
	ld.global.nc.f64 	%fd279, [%rd110+24];
	fma.rn.f64 	%fd280, %fd279, %fd7, %fd278;
	ld.global.nc.f64 	%fd281, [%rd110+32];
	fma.rn.f64 	%fd282, %fd281, %fd8, %fd280;
	ld.global.nc.f64 	%fd283, [%rd110+40];
	fma.rn.f64 	%fd284, %fd283, %fd265, %fd282;
	ld.global.nc.f64 	%fd285, [%rd110+48];
	fma.rn.f64 	%fd286, %fd285, %fd11, %fd284;
	ld.global.nc.f64 	%fd287, [%rd110+56];
	fma.rn.f64 	%fd288, %fd287, %fd12, %fd286;
	ld.global.nc.f64 	%fd289, [%rd110+64];
	fma.rn.f64 	%fd290, %fd289, %fd266, %fd288;
	ld.global.nc.f64 	%fd291, [%rd110+72];
	fma.rn.f64 	%fd292, %fd291, %fd15, %fd290;
	ld.global.nc.f64 	%fd293, [%rd110+80];
	fma.rn.f64 	%fd294, %fd293, %fd16, %fd292;
	ld.global.nc.f64 	%fd295, [%rd110+88];
	fma.rn.f64 	%fd296, %fd295, %fd267, %fd294;
	ld.global.nc.f64 	%fd297, [%rd110+96];
	fma.rn.f64 	%fd298, %fd297, %fd19, %fd296;
	ld.global.nc.f64 	%fd299, [%rd110+104];
	fma.rn.f64 	%fd300, %fd299, %fd20, %fd298;
	ld.global.nc.f64 	%fd301, [%rd110+112];
	fma.rn.f64 	%fd302, %fd301, %fd268, %fd300;
	ld.global.nc.f64 	%fd303, [%rd110+120];
	fma.rn.f64 	%fd304, %fd303, %fd23, %fd302;
	ld.global.nc.f64 	%fd305, [%rd110+128];
	fma.rn.f64 	%fd306, %fd305, %fd24, %fd304;
	ld.global.nc.f64 	%fd307, [%rd110+136];
	fma.rn.f64 	%fd308, %fd307, %fd269, %fd306;
	ld.global.nc.f64 	%fd309, [%rd110+144];
	fma.rn.f64 	%fd310, %fd309, %fd27, %fd308;
	ld.global.nc.f64 	%fd311, [%rd110+152];
	fma.rn.f64 	%fd312, %fd311, %fd28, %fd310;
	ld.global.nc.f64 	%fd313, [%rd110+160];
	fma.rn.f64 	%fd314, %fd313, %fd270, %fd312;
	ld.global.nc.f64 	%fd315, [%rd110+168];
	fma.rn.f64 	%fd316, %fd315, %fd31, %fd314;
	ld.global.nc.f64 	%fd317, [%rd110+176];
	fma.rn.f64 	%fd318, %fd317, %fd32, %fd316;
	ld.global.nc.f64 	%fd319, [%rd110+184];
	fma.rn.f64 	%fd320, %fd319, %fd271, %fd318;
	ld.global.nc.f64 	%fd321, [%rd110+192];
	fma.rn.f64 	%fd322, %fd321, %fd35, %fd320;
	ld.global.nc.f64 	%fd323, [%rd110+200];
	fma.rn.f64 	%fd324, %fd323, %fd36, %fd322;
	ld.global.nc.f64 	%fd325, [%rd110+208];
	fma.rn.f64 	%fd326, %fd325, %fd272, %fd324;
	st.global.f64 	[%rd18+24], %fd326;
	bra.uni 	$L__BB1_62;
$L__BB1_8:
	setp.lt.s32 	%p14, %r4, 1;
	@%p14 bra 	$L__BB1_62;
	add.s32 	%r6, %r33, %r32;
	sub.s32 	%r7, %r33, %r3;
	add.s32 	%r8, %r3, %r6;
	sub.s32 	%r9, %r3, %r33;
	add.s64 	%rd19, %rd5, 8;
	add.s64 	%rd20, %rd1, 16;
	mov.b32 	%r136, 0;
$L__BB1_10:
	add.s32 	%r11, %r136, %r2;
	setp.ge.s32 	%p15, %r11, %r32;
	@%p15 bra 	$L__BB1_62;
	mul.wide.s32 	%rd34, %r11, 4;
	add.s64 	%rd35, %rd7, %rd34;
	ld.global.nc.u32 	%r12, [%rd35];
	ld.global.nc.u32 	%r13, [%rd35+4];
	setp.ge.s32 	%p16, %r12, %r13;
	mov.f64 	%fd337, 0d0000000000000000;
	@%p16 bra 	$L__BB1_61;
	sub.s32 	%r62, %r13, %r12;
	and.b32  	%r14, %r62, 3;
	setp.eq.s32 	%p17, %r14, 0;
	mov.f64 	%fd337, 0d0000000000000000;
	mov.u32 	%r137, %r12;
	@%p17 bra 	$L__BB1_34;
	mul.wide.s32 	%rd36, %r12, 4;
	add.s64 	%rd22, %rd5, %rd36;
	ld.global.nc.u32 	%r63, [%rd22];
	setp.ge.s32 	%p18, %r63, %r33;
	setp.lt.s32 	%p19, %r63, %r6;
	and.pred  	%p20, %p18, %p19;
	@%p20 bra 	$L__BB1_18;
	setp.ne.s64 	%p21, %rd30, 0;
	setp.ge.s32 	%p22, %r63, %r7;
	and.pred  	%p23, %p21, %p22;
	setp.lt.s32 	%p24, %r63, %r33;
	and.pred  	%p25, %p24, %p23;
	@%p25 bra 	$L__BB1_17;
	setp.eq.s64 	%p26, %rd31, 0;
	setp.lt.s32 	%p27, %r63, %r6;
	or.pred  	%p28, %p26, %p27;
	setp.ge.s32 	%p29, %r63, %r8;
	mov.f64 	%fd327, 0d0000000000000000;
	or.pred  	%p30, %p28, %p29;
	@%p30 bra 	$L__BB1_19;
	sub.s32 	%r64, %r63, %r6;
	mul.wide.s32 	%rd37, %r64, 8;
	add.s64 	%rd38, %rd4, %rd37;
	ld.global.nc.f64 	%fd327, [%rd38];
	bra.uni 	$L__BB1_19;
$L__BB1_17:
	add.s32 	%r65, %r9, %r63;
	mul.wide.s32 	%rd39, %r65, 8;
	add.s64 	%rd40, %rd3, %rd39;
	ld.global.nc.f64 	%fd327, [%rd40];
	bra.uni 	$L__BB1_19;
$L__BB1_18:
	sub.s32 	%r66, %r63, %r33;
	mul.wide.s32 	%rd41, %r66, 8;
	add.s64 	%rd42, %rd2, %rd41;
	ld.global.nc.f64 	%fd327, [%rd42];
$L__BB1_19:
	mul.wide.s32 	%rd43, %r12, 8;
	add.s64 	%rd23, %rd1, %rd43;
	ld.global.nc.f64 	%fd80, [%rd23];
	fma.rn.f64 	%fd337, %fd327, %fd80, 0d0000000000000000;
	add.s32 	%r137, %r12, 1;
	setp.eq.s32 	%p31, %r14, 1;
	@%p31 bra 	$L__BB1_34;
	ld.global.nc.u32 	%r67, [%rd22+4];
	setp.ge.s32 	%p32, %r67, %r33;
	setp.lt.s32 	%p33, %r67, %r6;
	and.pred  	%p34, %p32, %p33;
	@%p34 bra 	$L__BB1_25;
	setp.ne.s64 	%p35, %rd30, 0;
	setp.ge.s32 	%p36, %r67, %r7;
	and.pred  	%p37, %p35, %p36;
	setp.lt.s32 	%p38, %r67, %r33;
	and.pred  	%p39, %p38, %p37;
	@%p39 bra 	$L__BB1_24;
	setp.eq.s64 	%p40, %rd31, 0;
	setp.lt.s32 	%p41, %r67, %r6;
	or.pred  	%p42, %p40, %p41;
	setp.ge.s32 	%p43, %r67, %r8;
	mov.f64 	%fd328, 0d0000000000000000;
	or.pred  	%p44, %p42, %p43;
	@%p44 bra 	$L__BB1_26;
	sub.s32 	%r68, %r67, %r6;
	mul.wide.s32 	%rd44, %r68, 8;
	add.s64 	%rd45, %rd4, %rd44;
	ld.global.nc.f64 	%fd328, [%rd45];
	bra.uni 	$L__BB1_26;
$L__BB1_24:
	add.s32 	%r69, %r9, %r67;
	mul.wide.s32 	%rd46, %r69, 8;
	add.s64 	%rd47, %rd3, %rd46;
	ld.global.nc.f64 	%fd328, [%rd47];
	bra.uni 	$L__BB1_26;
$L__BB1_25:
	sub.s32 	%r70, %r67, %r33;
	mul.wide.s32 	%rd48, %r70, 8;
	add.s64 	%rd49, %rd2, %rd48;
	ld.global.nc.f64 	%fd328, [%rd49];
$L__BB1_26:
	ld.global.nc.f64 	%fd82, [%rd23+8];
	fma.rn.f64 	%fd337, %fd328, %fd82, %fd337;
	add.s32 	%r137, %r12, 2;
	setp.eq.s32 	%p45, %r14, 2;
	@%p45 bra 	$L__BB1_34;
	ld.global.nc.u32 	%r71, [%rd22+8];
	setp.ge.s32 	%p46, %r71, %r33;
	setp.lt.s32 	%p47, %r71, %r6;
	and.pred  	%p48, %p46, %p47;
	@%p48 bra 	$L__BB1_32;
	setp.ne.s64 	%p49, %rd30, 0;
	setp.ge.s32 	%p50, %r71, %r7;
	and.pred  	%p51, %p49, %p50;
	setp.lt.s32 	%p52, %r71, %r33;
	and.pred  	%p53, %p52, %p51;
	@%p53 bra 	$L__BB1_31;
	setp.eq.s64 	%p54, %rd31, 0;
	setp.lt.s32 	%p55, %r71, %r6;
	or.pred  	%p56, %p54, %p55;
	setp.ge.s32 	%p57, %r71, %r8;
	mov.f64 	%fd329, 0d0000000000000000;
	or.pred  	%p58, %p56, %p57;
	@%p58 bra 	$L__BB1_33;
	sub.s32 	%r72, %r71, %r6;
	mul.wide.s32 	%rd50, %r72, 8;
	add.s64 	%rd51, %rd4, %rd50;
	ld.global.nc.f64 	%fd329, [%rd51];
	bra.uni 	$L__BB1_33;
$L__BB1_31:
	add.s32 	%r73, %r9, %r71;
	mul.wide.s32 	%rd52, %r73, 8;
	add.s64 	%rd53, %rd3, %rd52;
	ld.global.nc.f64 	%fd329, [%rd53];
	bra.uni 	$L__BB1_33;
$L__BB1_32:
	sub.s32 	%r74, %r71, %r33;
	mul.wide.s32 	%rd54, %r74, 8;
	add.s64 	%rd55, %rd2, %rd54;
	ld.global.nc.f64 	%fd329, [%rd55];
$L__BB1_33:
	ld.global.nc.f64 	%fd84, [%rd23+16];
	fma.rn.f64 	%fd337, %fd329, %fd84, %fd337;
	add.s32 	%r137, %r12, 3;
$L__BB1_34:
	sub.s32 	%r75, %r12, %r13;
	setp.gt.u32 	%p59, %r75, -4;
	@%p59 bra 	$L__BB1_61;
	sub.s32 	%r138, %r137, %r13;
$L__BB1_36:
	mul.wide.s32 	%rd56, %r137, 4;
	add.s64 	%rd24, %rd19, %rd56;
	mul.wide.s32 	%rd25, %r137, 8;
	ld.global.nc.u32 	%r76, [%rd24+-8];
	setp.lt.s32 	%p60, %r76, %r33;
	setp.ge.s32 	%p61, %r76, %r6;
	or.pred  	%p62, %p60, %p61;
	@%p62 bra 	$L__BB1_38;
	sub.s32 	%r79, %r76, %r33;
	mul.wide.s32 	%rd61, %r79, 8;
	add.s64 	%rd62, %rd2, %rd61;
	ld.global.nc.f64 	%fd333, [%rd62];
	bra.uni 	$L__BB1_42;
$L__BB1_38:
	setp.eq.s64 	%p63, %rd30, 0;
	setp.lt.s32 	%p64, %r76, %r7;
	or.pred  	%p65, %p63, %p64;
	setp.ge.s32 	%p66, %r76, %r33;
	or.pred  	%p67, %p66, %p65;
	@%p67 bra 	$L__BB1_40;
	add.s32 	%r78, %r9, %r76;
	mul.wide.s32 	%rd59, %r78, 8;
	add.s64 	%rd60, %rd3, %rd59;
	ld.global.nc.f64 	%fd333, [%rd60];
	bra.uni 	$L__BB1_42;
$L__BB1_40:
	setp.eq.s64 	%p68, %rd31, 0;
	setp.lt.s32 	%p69, %r76, %r6;
	or.pred  	%p70, %p68, %p69;
	setp.ge.s32 	%p71, %r76, %r8;
	mov.f64 	%fd333, 0d0000000000000000;
	or.pred  	%p72, %p70, %p71;
	@%p72 bra 	$L__BB1_42;
	sub.s32 	%r77, %r76, %r6;
	mul.wide.s32 	%rd57, %r77, 8;
	add.s64 	%rd58, %rd4, %rd57;
	ld.global.nc.f64 	%fd333, [%rd58];
$L__BB1_42:
	add.s64 	%rd26, %rd20, %rd25;
	ld.global.nc.f64 	%fd86, [%rd26+-16];
	fma.rn.f64 	%fd59, %fd333, %fd86, %fd337;
	ld.global.nc.u32 	%r80, [%rd24+-4];
	setp.ge.s32 	%p73, %r80, %r33;
	setp.lt.s32 	%p74, %r80, %r6;
	and.pred  	%p75, %p73, %p74;
	@%p75 bra 	$L__BB1_47;
	setp.ne.s64 	%p76, %rd30, 0;
	setp.ge.s32 	%p77, %r80, %r7;
	and.pred  	%p78, %p76, %p77;
	setp.lt.s32 	%p79, %r80, %r33;
	and.pred  	%p80, %p79, %p78;
	@%p80 bra 	$L__BB1_46;
	setp.eq.s64 	%p81, %rd31, 0;
	setp.lt.s32 	%p82, %r80, %r6;
	or.pred  	%p83, %p81, %p82;
	setp.ge.s32 	%p84, %r80, %r8;
	mov.f64 	%fd334, 0d0000000000000000;
	or.pred  	%p85, %p83, %p84;
	@%p85 bra 	$L__BB1_48;
	sub.s32 	%r81, %r80, %r6;
	mul.wide.s32 	%rd63, %r81, 8;
	add.s64 	%rd64, %rd4, %rd63;
	ld.global.nc.f64 	%fd334, [%rd64];
	bra.uni 	$L__BB1_48;
$L__BB1_46:
	add.s32 	%r82, %r9, %r80;
	mul.wide.s32 	%rd65, %r82, 8;
	add.s64 	%rd66, %rd3, %rd65;
	ld.global.nc.f64 	%fd334, [%rd66];
	bra.uni 	$L__BB1_48;
$L__BB1_47:
	sub.s32 	%r83, %r80, %r33;
	mul.wide.s32 	%rd67, %r83, 8;
	add.s64 	%rd68, %rd2, %rd67;
	ld.global.nc.f64 	%fd334, [%rd68];
$L__BB1_48:
	ld.global.nc.f64 	%fd88, [%rd26+-8];
	fma.rn.f64 	%fd64, %fd334, %fd88, %fd59;
	ld.global.nc.u32 	%r84, [%rd24];
	setp.ge.s32 	%p86, %r84, %r33;
	setp.lt.s32 	%p87, %r84, %r6;
	and.pred  	%p88, %p86, %p87;
	@%p88 bra 	$L__BB1_53;
	setp.ne.s64 	%p89, %rd30, 0;
	setp.ge.s32 	%p90, %r84, %r7;
	and.pred  	%p91, %p89, %p90;
	setp.lt.s32 	%p92, %r84, %r33;
	and.pred  	%p93, %p92, %p91;
	@%p93 bra 	$L__BB1_52;
	setp.eq.s64 	%p94, %rd31, 0;
	setp.lt.s32 	%p95, %r84, %r6;
	or.pred  	%p96, %p94, %p95;
	setp.ge.s32 	%p97, %r84, %r8;
	mov.f64 	%fd335, 0d0000000000000000;
	or.pred  	%p98, %p96, %p97;
	@%p98 bra 	$L__BB1_54;
	sub.s32 	%r85, %r84, %r6;
	mul.wide.s32 	%rd69, %r85, 8;
	add.s64 	%rd70, %rd4, %rd69;
	ld.global.nc.f64 	%fd335, [%rd70];
	bra.uni 	$L__BB1_54;
$L__BB1_52:
	add.s32 	%r86, %r9, %r84;
	mul.wide.s32 	%rd71, %r86, 8;
	add.s64 	%rd72, %rd3, %rd71;
	ld.global.nc.f64 	%fd335, [%rd72];
	bra.uni 	$L__BB1_54;
$L__BB1_53:
	sub.s32 	%r87, %r84, %r33;
	mul.wide.s32 	%rd73, %r87, 8;
	add.s64 	%rd74, %rd2, %rd73;
	ld.global.nc.f64 	%fd335, [%rd74];
$L__BB1_54:
	ld.global.nc.f64 	%fd90, [%rd26];
	fma.rn.f64 	%fd69, %fd335, %fd90, %fd64;
	ld.global.nc.u32 	%r88, [%rd24+4];
	setp.ge.s32 	%p99, %r88, %r33;
	setp.lt.s32 	%p100, %r88, %r6;
	and.pred  	%p101, %p99, %p100;
	@%p101 bra 	$L__BB1_59;
	setp.ne.s64 	%p102, %rd30, 0;
	setp.ge.s32 	%p103, %r88, %r7;
	and.pred  	%p104, %p102, %p103;
	setp.lt.s32 	%p105, %r88, %r33;
	and.pred  	%p106, %p105, %p104;
	@%p106 bra 	$L__BB1_58;
	setp.eq.s64 	%p107, %rd31, 0;
	setp.lt.s32 	%p108, %r88, %r6;
	or.pred  	%p109, %p107, %p108;
	setp.ge.s32 	%p110, %r88, %r8;
	mov.f64 	%fd336, 0d0000000000000000;
	or.pred  	%p111, %p109, %p110;
	@%p111 bra 	$L__BB1_60;
	sub.s32 	%r89, %r88, %r6;
	mul.wide.s32 	%rd75, %r89, 8;
	add.s64 	%rd76, %rd4, %rd75;
	ld.global.nc.f64 	%fd336, [%rd76];
	bra.uni 	$L__BB1_60;
$L__BB1_58:
	add.s32 	%r90, %r9, %r88;
	mul.wide.s32 	%rd77, %r90, 8;
	add.s64 	%rd78, %rd3, %rd77;
	ld.global.nc.f64 	%fd336, [%rd78];
	bra.uni 	$L__BB1_60;
$L__BB1_59:
	sub.s32 	%r91, %r88, %r33;
	mul.wide.s32 	%rd79, %r91, 8;
	add.s64 	%rd80, %rd2, %rd79;
	ld.global.nc.f64 	%fd336, [%rd80];
$L__BB1_60:
	ld.global.nc.f64 	%fd92, [%rd26+8];
	fma.rn.f64 	%fd337, %fd336, %fd92, %fd69;
	add.s32 	%r137, %r137, 4;
	add.s32 	%r138, %r138, 4;
	setp.ne.s32 	%p112, %r138, 0;
	@%p112 bra 	$L__BB1_36;
$L__BB1_61:
	mul.wide.s32 	%rd81, %r11, 8;
	add.s64 	%rd82, %rd6, %rd81;
	st.global.f64 	[%rd82], %fd337;
	add.s32 	%r136, %r136, 1;
	setp.lt.s32 	%p113, %r136, %r4;
	@%p113 bra 	$L__BB1_10;
$L__BB1_62:
	ret;

}
	// .globl	_Z29stencil27_coarsened_kernel_3dILi8EEvPKiS1_PKdS3_S3_S3_Pdiiiiii
.visible .entry _Z29stencil27_coarsened_kernel_3dILi8EEvPKiS1_PKdS3_S3_S3_Pdiiiiii(
	.param .u64 .ptr .align 1 _Z29stencil27_coarsened_kernel_3dILi8EEvPKiS1_PKdS3_S3_S3_Pdiiiiii_param_0,
	.param .u64 .ptr .align 1 _Z29stencil27_coarsened_kernel_3dILi8EEvPKiS1_PKdS3_S3_S3_Pdiiiiii_param_1,
	.param .u64 .ptr .align 1 _Z29stencil27_coarsened_kernel_3dILi8EEvPKiS1_PKdS3_S3_S3_Pdiiiiii_param_2,
	.param .u64 .ptr .align 1 _Z29stencil27_coarsened_kernel_3dILi8EEvPKiS1_PKdS3_S3_S3_Pdiiiiii_param_3,
	.param .u64 .ptr .align 1 _Z29stencil27_coarsened_kernel_3dILi8EEvPKiS1_PKdS3_S3_S3_Pdiiiiii_param_4,
	.param .u64 .ptr .align 1 _Z29stencil27_coarsened_kernel_3dILi8EEvPKiS1_PKdS3_S3_S3_Pdiiiiii_param_5,
	.param .u64 .ptr .align 1 _Z29stencil27_coarsened_kernel_3dILi8EEvPKiS1_PKdS3_S3_S3_Pdiiiiii_param_6,
	.param .u32 _Z29stencil27_coarsened_kernel_3dILi8EEvPKiS1_PKdS3_S3_S3_Pdiiiiii_param_7,
	.param .u32 _Z29stencil27_coarsened_kernel_3dILi8EEvPKiS1_PKdS3_S3_S3_Pdiiiiii_param_8,
	.param .u32 _Z29stencil27_coarsened_kernel_3dILi8EEvPKiS1_PKdS3_S3_S3_Pdiiiiii_param_9,
	.param .u32 _Z29stencil27_coarsened_kernel_3dILi8EEvPKiS1_PKdS3_S3_S3_Pdiiiiii_param_10,
	.param .u32 _Z29stencil27_coarsened_kernel_3dILi8EEvPKiS1_PKdS3_S3_S3_Pdiiiiii_param_11,
	.param .u32 _Z29stencil27_coarsened_kernel_3dILi8EEvPKiS1_PKdS3_S3_S3_Pdiiiiii_param_12
)
{
	.reg .pred 	%p<122>;
	.reg .b32 	%r<169>;
	.reg .b64 	%rd<135>;
	.reg .b64 	%fd<590>;

	ld.param.u64 	%rd27, [_Z29stencil27_coarsened_kernel_3dILi8EEvPKiS1_PKdS3_S3_S3_Pdiiiiii_param_0];
	ld.param.u64 	%rd33, [_Z29stencil27_coarsened_kernel_3dILi8EEvPKiS1_PKdS3_S3_S3_Pdiiiiii_param_1];
	ld.param.u64 	%rd28, [_Z29stencil27_coarsened_kernel_3dILi8EEvPKiS1_PKdS3_S3_S3_Pdiiiiii_param_2];
	ld.param.u64 	%rd29, [_Z29stencil27_coarsened_kernel_3dILi8EEvPKiS1_PKdS3_S3_S3_Pdiiiiii_param_3];
	ld.param.u64 	%rd30, [_Z29stencil27_coarsened_kernel_3dILi8EEvPKiS1_PKdS3_S3_S3_Pdiiiiii_param_4];
	ld.param.u64 	%rd31, [_Z29stencil27_coarsened_kernel_3dILi8EEvPKiS1_PKdS3_S3_S3_Pdiiiiii_param_5];
	ld.param.u64 	%rd32, [_Z29stencil27_coarsened_kernel_3dILi8EEvPKiS1_PKdS3_S3_S3_Pdiiiiii_param_6];
	ld.param.u32 	%r34, [_Z29stencil27_coarsened_kernel_3dILi8EEvPKiS1_PKdS3_S3_S3_Pdiiiiii_param_7];
	ld.param.u32 	%r35, [_Z29stencil27_coarsened_kernel_3dILi8EEvPKiS1_PKdS3_S3_S3_Pdiiiiii_param_8];
	ld.param.u32 	%r37, [_Z29stencil27_coarsened_kernel_3dILi8EEvPKiS1_PKdS3_S3_S3_Pdiiiiii_param_11];
	ld.param.u32 	%r38, [_Z29stencil27_coarsened_kernel_3dILi8EEvPKiS1_PKdS3_S3_S3_Pdiiiiii_param_12];
	cvta.to.global.u64 	%rd1, %rd28;
	cvta.to.global.u64 	%rd2, %rd29;
	cvta.to.global.u64 	%rd3, %rd30;
	cvta.to.global.u64 	%rd4, %rd31;
	cvta.to.global.u64 	%rd5, %rd33;
	cvta.to.global.u64 	%rd6, %rd32;
	cvta.to.global.u64 	%rd7, %rd27;
	mov.u32 	%r39, %ctaid.x;
	mov.u32 	%r40, %ntid.x;
	mov.u32 	%r41, %tid.x;
	mad.lo.s32 	%r42, %r39, %r40, %r41;
	shl.b32 	%r1, %r42, 3;
	add.s32 	%r2, %r37, %r1;
	setp.le.s32 	%p3, %r38, %r1;
	@%p3 bra 	$L__BB2_66;
	ld.param.u32 	%r159, [_Z29stencil27_coarsened_kernel_3dILi8EEvPKiS1_PKdS3_S3_S3_Pdiiiiii_param_12];
	ld.param.u32 	%r153, [_Z29stencil27_coarsened_kernel_3dILi8EEvPKiS1_PKdS3_S3_S3_Pdiiiiii_param_11];
	ld.param.u32 	%r149, [_Z29stencil27_coarsened_kernel_3dILi8EEvPKiS1_PKdS3_S3_S3_Pdiiiiii_param_10];
	mul.lo.s32 	%r3, %r149, %r149;
	add.s32 	%r43, %r2, 8;
	add.s32 	%r44, %r159, %r153;
	setp.gt.s32 	%p5, %r43, %r44;
	sub.s32 	%r45, %r159, %r1;
	selp.b32 	%r4, %r45, 8, %p5;
	add.s32 	%r46, %r2, %r35;
	div.s32 	%r47, %r46, %r3;
	div.s32 	%r49, %r46, %r149;
	rem.s32 	%r50, %r49, %r149;
	mul.lo.s32 	%r52, %r49, %r149;
	sub.s32 	%r5, %r46, %r52;
	add.s32 	%r53, %r149, -1;
	min.s32 	%r54, %r47, %r50;
	max.s32 	%r55, %r47, %r50;
	setp.ge.s32 	%p6, %r55, %r53;
	min.s32 	%r56, %r54, %r5;
	setp.lt.s32 	%p7, %r56, 1;
	mov.pred 	%p121, 0;
	or.pred  	%p8, %p7, %p6;
	@%p8 bra 	$L__BB2_3;
	ld.param.u32 	%r150, [_Z29stencil27_coarsened_kernel_3dILi8EEvPKiS1_PKdS3_S3_S3_Pdiiiiii_param_10];
	add.s32 	%r57, %r5, %r4;
	setp.lt.s32 	%p121, %r57, %r150;
$L__BB2_3:
	div.s32 	%r58, %r2, %r3;
	setp.lt.s32 	%p9, %r58, 1;
	not.pred 	%p10, %p121;
	or.pred  	%p11, %p10, %p9;
	div.s32 	%r60, %r34, %r3;
	add.s32 	%r62, %r60, -1;
	setp.ge.s32 	%p12, %r58, %r62;
	or.pred  	%p13, %p11, %p12;
	@%p13 bra 	$L__BB2_12;
	ld.param.u32 	%r160, [_Z29stencil27_coarsened_kernel_3dILi8EEvPKiS1_PKdS3_S3_S3_Pdiiiiii_param_12];
	ld.param.u32 	%r154, [_Z29stencil27_coarsened_kernel_3dILi8EEvPKiS1_PKdS3_S3_S3_Pdiiiiii_param_11];
	ld.param.u32 	%r151, [_Z29stencil27_coarsened_kernel_3dILi8EEvPKiS1_PKdS3_S3_S3_Pdiiiiii_param_10];
	ld.param.u64 	%rd134, [_Z29stencil27_coarsened_kernel_3dILi8EEvPKiS1_PKdS3_S3_S3_Pdiiiiii_param_6];
	ld.param.u64 	%rd132, [_Z29stencil27_coarsened_kernel_3dILi8EEvPKiS1_PKdS3_S3_S3_Pdiiiiii_param_3];
	ld.param.u64 	%rd127, [_Z29stencil27_coarsened_kernel_3dILi8EEvPKiS1_PKdS3_S3_S3_Pdiiiiii_param_2];
	ld.param.u64 	%rd126, [_Z29stencil27_coarsened_kernel_3dILi8EEvPKiS1_PKdS3_S3_S3_Pdiiiiii_param_0];
	mov.u32 	%r94, %ctaid.x;
	mov.u32 	%r95, %ntid.x;
	mov.u32 	%r96, %tid.x;
	mad.lo.s32 	%r97, %r94, %r95, %r96;
	shl.b32 	%r98, %r97, 3;
	add.s32 	%r99, %r154, %r98;
	add.s32 	%r100, %r99, -1;
	mul.lo.s32 	%r101, %r151, %r151;
	add.s32 	%r102, %r101, %r151;
	sub.s32 	%r103, %r100, %r102;
	cvta.to.global.u64 	%rd83, %rd132;
	mul.wide.s32 	%rd84, %r103, 8;
	add.s64 	%rd85, %rd83, %rd84;
	ld.global.nc.f64 	%fd1, [%rd85+8];
	ld.global.nc.f64 	%fd2, [%rd85+16];
	ld.global.nc.f64 	%fd3, [%rd85+24];
	ld.global.nc.f64 	%fd4, [%rd85+32];
	ld.global.nc.f64 	%fd5, [%rd85+40];
	ld.global.nc.f64 	%fd6, [%rd85+48];
	ld.global.nc.f64 	%fd7, [%rd85+56];
	ld.global.nc.f64 	%fd8, [%rd85+64];
	add.s64 	%rd8, %rd85, 72;
	mul.wide.s32 	%rd86, %r151, 8;
	add.s64 	%rd87, %rd85, %rd86;
	ld.global.nc.f64 	%fd9, [%rd87+8];
	ld.global.nc.f64 	%fd10, [%rd87+16];
	ld.global.nc.f64 	%fd11, [%rd87+24];
	ld.global.nc.f64 	%fd12, [%rd87+32];
	ld.global.nc.f64 	%fd13, [%rd87+40];
	ld.global.nc.f64 	%fd14, [%rd87+48];
	ld.global.nc.f64 	%fd15, [%rd87+56];
	ld.global.nc.f64 	%fd16, [%rd87+64];
	add.s64 	%rd9, %rd87, 72;
	add.s64 	%rd88, %rd87, %rd86;
	ld.global.nc.f64 	%fd17, [%rd88+8];
	ld.global.nc.f64 	%fd18, [%rd88+16];
	ld.global.nc.f64 	%fd19, [%rd88+24];
	ld.global.nc.f64 	%fd20, [%rd88+32];
	ld.global.nc.f64 	%fd21, [%rd88+40];
	ld.global.nc.f64 	%fd22, [%rd88+48];
	ld.global.nc.f64 	%fd23, [%rd88+56];
	ld.global.nc.f64 	%fd24, [%rd88+64];
	add.s64 	%rd10, %rd88, 72;
	sub.s32 	%r104, %r100, %r151;
	mul.wide.s32 	%rd89, %r104, 8;
	add.s64 	%rd90, %rd83, %rd89;
	ld.global.nc.f64 	%fd25, [%rd90+8];
	ld.global.nc.f64 	%fd26, [%rd90+16];
	ld.global.nc.f64 	%fd27, [%rd90+24];
	ld.global.nc.f64 	%fd28, [%rd90+32];
	ld.global.nc.f64 	%fd29, [%rd90+40];
	ld.global.nc.f64 	%fd30, [%rd90+48];
	ld.global.nc.f64 	%fd31, [%rd90+56];
	ld.global.nc.f64 	%fd32, [%rd90+64];
	add.s64 	%rd11, %rd90, 72;
	add.s64 	%rd91, %rd90, %rd86;
	ld.global.nc.f64 	%fd33, [%rd91+8];
	add.s32 	%r105, %r99, 1;
	ld.global.nc.f64 	%fd34, [%rd91+16];
	ld.global.nc.f64 	%fd35, [%rd91+24];
	ld.global.nc.f64 	%fd36, [%rd91+32];
	ld.global.nc.f64 	%fd37, [%rd91+40];
	ld.global.nc.f64 	%fd38, [%rd91+48];
	ld.global.nc.f64 	%fd39, [%rd91+56];
	ld.global.nc.f64 	%fd40, [%rd91+64];
	add.s64 	%rd92, %rd91, %rd86;
	ld.global.nc.f64 	%fd41, [%rd92+8];
	ld.global.nc.f64 	%fd42, [%rd92+16];
	ld.global.nc.f64 	%fd43, [%rd92+24];
	ld.global.nc.f64 	%fd44, [%rd92+32];
	ld.global.nc.f64 	%fd45, [%rd92+40];
	ld.global.nc.f64 	%fd46, [%rd92+48];
	ld.global.nc.f64 	%fd47, [%rd92+56];
	ld.global.nc.f64 	%fd48, [%rd92+64];
	add.s64 	%rd12, %rd92, 72;
	mul.wide.u32 	%rd93, %r101, 8;
	add.s64 	%rd94, %rd90, %rd93;
	ld.global.nc.f64 	%fd49, [%rd94+8];
	ld.global.nc.f64 	%fd50, [%rd94+16];
	ld.global.nc.f64 	%fd51, [%rd94+24];
	ld.global.nc.f64 	%fd52, [%rd94+32];
	ld.global.nc.f64 	%fd53, [%rd94+40];
	ld.global.nc.f64 	%fd54, [%rd94+48];
	ld.global.nc.f64 	%fd55, [%rd94+56];
	ld.global.nc.f64 	%fd56, [%rd94+64];
	add.s64 	%rd13, %rd94, 72;
	add.s64 	%rd95, %rd94, %rd86;
	ld.global.nc.f64 	%fd57, [%rd95+8];
	ld.global.nc.f64 	%fd58, [%rd95+16];
	ld.global.nc.f64 	%fd59, [%rd95+24];
	ld.global.nc.f64 	%fd60, [%rd95+32];
	ld.global.nc.f64 	%fd61, [%rd95+40];
	ld.global.nc.f64 	%fd62, [%rd95+48];
	ld.global.nc.f64 	%fd63, [%rd95+56];
	ld.global.nc.f64 	%fd64, [%rd95+64];
	add.s64 	%rd14, %rd95, 72;
	add.s64 	%rd96, %rd95, %rd86;
	ld.global.nc.f64 	%fd65, [%rd96+8];
	ld.global.nc.f64 	%fd66, [%rd96+16];
	ld.global.nc.f64 	%fd67, [%rd96+24];
	ld.global.nc.f64 	%fd68, [%rd96+32];
	ld.global.nc.f64 	%fd69, [%rd96+40];
	ld.global.nc.f64 	%fd70, [%rd96+48];
	ld.global.nc.f64 	%fd71, [%rd96+56];
	ld.global.nc.f64 	%fd72, [%rd96+64];
	add.s64 	%rd15, %rd96, 72;
	ld.global.nc.f64 	%fd129, [%rd96];
	ld.global.nc.f64 	%fd130, [%rd95];
	ld.global.nc.f64 	%fd131, [%rd94];
	ld.global.nc.f64 	%fd132, [%rd92];
	ld.global.nc.f64 	%fd133, [%rd91];
	ld.global.nc.f64 	%fd134, [%rd90];
	ld.global.nc.f64 	%fd135, [%rd88];
	ld.global.nc.f64 	%fd136, [%rd87];
	ld.global.nc.f64 	%fd137, [%rd85];
	cvta.to.global.u64 	%rd97, %rd126;
	mul.wide.s32 	%rd98, %r99, 4;
	add.s64 	%rd16, %rd97, %rd98;
	ld.global.nc.u32 	%r106, [%rd16];
	cvta.to.global.u64 	%rd99, %rd127;
	mul.wide.s32 	%rd100, %r106, 8;
	add.s64 	%rd101, %rd99, %rd100;
	ld.global.nc.f64 	%fd138, [%rd101];
	ld.global.nc.f64 	%fd139, [%rd101+8];
	mul.f64 	%fd140, %fd139, %fd1;
	fma.rn.f64 	%fd141, %fd138, %fd137, %fd140;
	ld.global.nc.f64 	%fd142, [%rd101+16];
	fma.rn.f64 	%fd143, %fd142, %fd2, %fd141;
	ld.global.nc.f64 	%fd144, [%rd101+24];
	fma.rn.f64 	%fd145, %fd144, %fd136, %fd143;
	ld.global.nc.f64 	%fd146, [%rd101+32];
	fma.rn.f64 	%fd147, %fd146, %fd9, %fd145;
	ld.global.nc.f64 	%fd148, [%rd101+40];
	fma.rn.f64 	%fd149, %fd148, %fd10, %fd147;
	ld.global.nc.f64 	%fd150, [%rd101+48];
	fma.rn.f64 	%fd151, %fd150, %fd135, %fd149;
	ld.global.nc.f64 	%fd152, [%rd101+56];
	fma.rn.f64 	%fd153, %fd152, %fd17, %fd151;
	ld.global.nc.f64 	%fd154, [%rd101+64];
	fma.rn.f64 	%fd155, %fd154, %fd18, %fd153;
	ld.global.nc.f64 	%fd156, [%rd101+72];
	fma.rn.f64 	%fd157, %fd156, %fd134, %fd155;
	ld.global.nc.f64 	%fd158, [%rd101+80];
	fma.rn.f64 	%fd159, %fd158, %fd25, %fd157;
	ld.global.nc.f64 	%fd160, [%rd101+88];
	fma.rn.f64 	%fd161, %fd160, %fd26, %fd159;
	ld.global.nc.f64 	%fd162, [%rd101+96];
	fma.rn.f64 	%fd163, %fd162, %fd133, %fd161;
	ld.global.nc.f64 	%fd164, [%rd101+104];
	fma.rn.f64 	%fd165, %fd164, %fd33, %fd163;
	ld.global.nc.f64 	%fd166, [%rd101+112];
	fma.rn.f64 	%fd167, %fd166, %fd34, %fd165;
	ld.global.nc.f64 	%fd168, [%rd101+120];
	fma.rn.f64 	%fd169, %fd168, %fd132, %fd167;
	ld.global.nc.f64 	%fd170, [%rd101+128];
	fma.rn.f64 	%fd171, %fd170, %fd41, %fd169;
	ld.global.nc.f64 	%fd172, [%rd101+136];
	fma.rn.f64 	%fd173, %fd172, %fd42, %fd171;
	ld.global.nc.f64 	%fd174, [%rd101+144];
	fma.rn.f64 	%fd175, %fd174, %fd131, %fd173;
	ld.global.nc.f64 	%fd176, [%rd101+152];
	fma.rn.f64 	%fd177, %fd176, %fd49, %fd175;
	ld.global.nc.f64 	%fd178, [%rd101+160];
	fma.rn.f64 	%fd179, %fd178, %fd50, %fd177;
	ld.global.nc.f64 	%fd180, [%rd101+168];
	fma.rn.f64 	%fd181, %fd180, %fd130, %fd179;
	ld.global.nc.f64 	%fd182, [%rd101+176];
	fma.rn.f64 	%fd183, %fd182, %fd57, %fd181;
	ld.global.nc.f64 	%fd184, [%rd101+184];
	fma.rn.f64 	%fd185, %fd184, %fd58, %fd183;
	ld.global.nc.f64 	%fd186, [%rd101+192];
	fma.rn.f64 	%fd187, %fd186, %fd129, %fd185;
	ld.global.nc.f64 	%fd188, [%rd101+200];
	fma.rn.f64 	%fd189, %fd188, %fd65, %fd187;
	ld.global.nc.f64 	%fd190, [%rd101+208];
	fma.rn.f64 	%fd191, %fd190, %fd66, %fd189;
	cvta.to.global.u64 	%rd102, %rd134;
	mul.wide.s32 	%rd103, %r99, 8;
	add.s64 	%rd17, %rd102, %rd103;
	st.global.f64 	[%rd17], %fd191;
	add.s32 	%r107, %r160, %r154;
	setp.lt.s32 	%p114, %r105, %r107;
	@%p114 bra 	$L__BB2_5;
	bra.uni 	$L__BB2_66;
$L__BB2_5:
	ld.param.u32 	%r161, [_Z29stencil27_coarsened_kernel_3dILi8EEvPKiS1_PKdS3_S3_S3_Pdiiiiii_param_12];
	ld.param.u32 	%r155, [_Z29stencil27_coarsened_kernel_3dILi8EEvPKiS1_PKdS3_S3_S3_Pdiiiiii_param_11];
	ld.param.u32 	%r152, [_Z29stencil27_coarsened_kernel_3dILi8EEvPKiS1_PKdS3_S3_S3_Pdiiiiii_param_10];
	ld.param.u64 	%rd133, [_Z29stencil27_coarsened_kernel_3dILi8EEvPKiS1_PKdS3_S3_S3_Pdiiiiii_param_3];
	ld.param.u64 	%rd128, [_Z29stencil27_coarsened_kernel_3dILi8EEvPKiS1_PKdS3_S3_S3_Pdiiiiii_param_2];
	cvta.to.global.u64 	%rd104, %rd133;
	mov.u32 	%r108, %ctaid.x;
	mov.u32 	%r109, %ntid.x;
	mov.u32 	%r110, %tid.x;
	mad.lo.s32 	%r111, %r108, %r109, %r110;
	shl.b32 	%r112, %r111, 3;
	add.s32 	%r113, %r155, %r112;
	not.b32 	%r114, %r152;
	add.s32 	%r115, %r114, %r113;
	mul.wide.s32 	%rd105, %r115, 8;
	add.s64 	%rd106, %rd104, %rd105;
	mul.wide.s32 	%rd107, %r152, 8;
	add.s64 	%rd108, %rd106, %rd107;
	add.s64 	%rd20, %rd108, 72;
	add.s32 	%r116, %r113, 2;
	ld.global.nc.u32 	%r117, [%rd16+4];
	cvta.to.global.u64 	%rd109, %rd128;
	mul.wide.s32 	%rd110, %r117, 8;
	add.s64 	%rd111, %rd109, %rd110;
	ld.global.nc.f64 	%fd192, [%rd111];
	ld.global.nc.f64 	%fd193, [%rd111+8];
	mul.f64 	%fd194, %fd193, %fd2;
	fma.rn.f64 	%fd195, %fd192, %fd1, %fd194;
	ld.global.nc.f64 	%fd196, [%rd111+16];
	fma.rn.f64 	%fd197, %fd196, %fd3, %fd195;
	ld.global.nc.f64 	%fd198, [%rd111+24];
	fma.rn.f64 	%fd199, %fd198, %fd9, %fd197;
	ld.global.nc.f64 	%fd200, [%rd111+32];
	fma.rn.f64 	%fd201, %fd200, %fd10, %fd199;
	ld.global.nc.f64 	%fd202, [%rd111+40];
	fma.rn.f64 	%fd203, %fd202, %fd11, %fd201;
	ld.global.nc.f64 	%fd204, [%rd111+48];
	fma.rn.f64 	%fd205, %fd204, %fd17, %fd203;
	ld.global.nc.f64 	%fd206, [%rd111+56];
	fma.rn.f64 	%fd207, %fd206, %fd18, %fd205;
	ld.global.nc.f64 	%fd208, [%rd111+64];
	fma.rn.f64 	%fd209, %fd208, %fd19, %fd207;
	ld.global.nc.f64 	%fd210, [%rd111+72];
	fma.rn.f64 	%fd211, %fd210, %fd25, %fd209;
	ld.global.nc.f64 	%fd212, [%rd111+80];
	fma.rn.f64 	%fd213, %fd212, %fd26, %fd211;
	ld.global.nc.f64 	%fd214, [%rd111+88];
	fma.rn.f64 	%fd215, %fd214, %fd27, %fd213;
	ld.global.nc.f64 	%fd216, [%rd111+96];
	fma.rn.f64 	%fd217, %fd216, %fd33, %fd215;
	ld.global.nc.f64 	%fd218, [%rd111+104];
	fma.rn.f64 	%fd219, %fd218, %fd34, %fd217;
	ld.global.nc.f64 	%fd220, [%rd111+112];
	fma.rn.f64 	%fd221, %fd220, %fd35, %fd219;
	ld.global.nc.f64 	%fd222, [%rd111+120];
	fma.rn.f64 	%fd223, %fd222, %fd41, %fd221;
	ld.global.nc.f64 	%fd224, [%rd111+128];
	fma.rn.f64 	%fd225, %fd224, %fd42, %fd223;
	ld.global.nc.f64 	%fd226, [%rd111+136];
	fma.rn.f64 	%fd227, %fd226, %fd43, %fd225;
	ld.global.nc.f64 	%fd228, [%rd111+144];
	fma.rn.f64 	%fd229, %fd228, %fd49, %fd227;
	ld.global.nc.f64 	%fd230, [%rd111+152];
	fma.rn.f64 	%fd231, %fd230, %fd50, %fd229;
	ld.global.nc.f64 	%fd232, [%rd111+160];
	fma.rn.f64 	%fd233, %fd232, %fd51, %fd231;
	ld.global.nc.f64 	%fd234, [%rd111+168];
	fma.rn.f64 	%fd235, %fd234, %fd57, %fd233;
	ld.global.nc.f64 	%fd236, [%rd111+176];
	fma.rn.f64 	%fd237, %fd236, %fd58, %fd235;
	ld.global.nc.f64 	%fd238, [%rd111+184];
	fma.rn.f64 	%fd239, %fd238, %fd59, %fd237;
	ld.global.nc.f64 	%fd240, [%rd111+192];
	fma.rn.f64 	%fd241, %fd240, %fd65, %fd239;
	ld.global.nc.f64 	%fd242, [%rd111+200];
	fma.rn.f64 	%fd243, %fd242, %fd66, %fd241;
	ld.global.nc.f64 	%fd244, [%rd111+208];
	fma.rn.f64 	%fd245, %fd244, %fd67, %fd243;
	st.global.f64 	[%rd17+8], %fd245;
	add.s32 	%r118, %r161, %r155;
	setp.ge.s32 	%p115, %r116, %r118;
	@%p115 bra 	$L__BB2_66;
	ld.param.u32 	%r162, [_Z29stencil27_coarsened_kernel_3dILi8EEvPKiS1_PKdS3_S3_S3_Pdiiiiii_param_12];
	ld.param.u32 	%r156, [_Z29stencil27_coarsened_kernel_3dILi8EEvPKiS1_PKdS3_S3_S3_Pdiiiiii_param_11];
	ld.param.u64 	%rd129, [_Z29stencil27_coarsened_kernel_3dILi8EEvPKiS1_PKdS3_S3_S3_Pdiiiiii_param_2];
	ld.global.nc.u32 	%r119, [%rd16+8];
	cvta.to.global.u64 	%rd112, %rd129;
	mul.wide.s32 	%rd113, %r119, 8;
	add.s64 	%rd114, %rd112, %rd113;
	ld.global.nc.f64 	%fd246, [%rd114];
	ld.global.nc.f64 	%fd247, [%rd114+8];
	mul.f64 	%fd248, %fd247, %fd3;
	fma.rn.f64 	%fd249, %fd246, %fd2, %fd248;
	ld.global.nc.f64 	%fd250, [%rd114+16];
	fma.rn.f64 	%fd251, %fd250, %fd4, %fd249;
	ld.global.nc.f64 	%fd252, [%rd114+24];
	fma.rn.f64 	%fd253, %fd252, %fd10, %fd251;
	ld.global.nc.f64 	%fd254, [%rd114+32];
	fma.rn.f64 	%fd255, %fd254, %fd11, %fd253;
	ld.global.nc.f64 	%fd256, [%rd114+40];
	fma.rn.f64 	%fd257, %fd256, %fd12, %fd255;
	ld.global.nc.f64 	%fd258, [%rd114+48];
	fma.rn.f64 	%fd259, %fd258, %fd18, %fd257;
	ld.global.nc.f64 	%fd260, [%rd114+56];
	fma.rn.f64 	%fd261, %fd260, %fd19, %fd259;
	ld.global.nc.f64 	%fd262, [%rd114+64];
	fma.rn.f64 	%fd263, %fd262, %fd20, %fd261;
	ld.global.nc.f64 	%fd264, [%rd114+72];
	fma.rn.f64 	%fd265, %fd264, %fd26, %fd263;
	ld.global.nc.f64 	%fd266, [%rd114+80];
	fma.rn.f64 	%fd267, %fd266, %fd27, %fd265;
	ld.global.nc.f64 	%fd268, [%rd114+88];
	fma.rn.f64 	%fd269, %fd268, %fd28, %fd267;
	ld.global.nc.f64 	%fd270, [%rd114+96];
	fma.rn.f64 	%fd271, %fd270, %fd34, %fd269;
	ld.global.nc.f64 	%fd272, [%rd114+104];
	fma.rn.f64 	%fd273, %fd272, %fd35, %fd271;
	ld.global.nc.f64 	%fd274, [%rd114+112];
	fma.rn.f64 	%fd275, %fd274, %fd36, %fd273;
	ld.global.nc.f64 	%fd276, [%rd114+120];
	fma.rn.f64 	%fd277, %fd276, %fd42, %fd275;
	ld.global.nc.f64 	%fd278, [%rd114+128];
	fma.rn.f64 	%fd279, %fd278, %fd43, %fd277;
	ld.global.nc.f64 	%fd280, [%rd114+136];
	fma.rn.f64 	%fd281, %fd280, %fd44, %fd279;
	ld.global.nc.f64 	%fd282, [%rd114+144];
	fma.rn.f64 	%fd283, %fd282, %fd50, %fd281;
	ld.global.nc.f64 	%fd284, [%rd114+152];
	fma.rn.f64 	%fd285, %fd284, %fd51, %fd283;
	ld.global.nc.f64 	%fd286, [%rd114+160];
	fma.rn.f64 	%fd287, %fd286, %fd52, %fd285;
	ld.global.nc.f64 	%fd288, [%rd114+168];
	fma.rn.f64 	%fd289, %fd288, %fd58, %fd287;
	ld.global.nc.f64 	%fd290, [%rd114+176];
	fma.rn.f64 	%fd291, %fd290, %fd59, %fd289;
	ld.global.nc.f64 	%fd292, [%rd114+184];
	fma.rn.f64 	%fd293, %fd292, %fd60, %fd291;
	ld.global.nc.f64 	%fd294, [%rd114+192];
	fma.rn.f64 	%fd295, %fd294, %fd66, %fd293;
	ld.global.nc.f64 	%fd296, [%rd114+200];
	fma.rn.f64 	%fd297, %fd296, %fd67, %fd295;
	ld.global.nc.f64 	%fd298, [%rd114+208];
	fma.rn.f64 	%fd299, %fd298, %fd68, %fd297;
	st.global.f64 	[%rd17+16], %fd299;
	mov.u32 	%r120, %ctaid.x;
	mov.u32 	%r121, %ntid.x;
	mov.u32 	%r122, %tid.x;
	mad.lo.s32 	%r123, %r120, %r121, %r122;
	shl.b32 	%r124, %r123, 3;
	add.s32 	%r125, %r156, %r124;
	add.s32 	%r126, %r125, 3;
	add.s32 	%r127, %r162, %r156;
	setp.ge.s32 	%p116, %r126, %r127;
	@%p116 bra 	$L__BB2_66;
	ld.param.u32 	%r163, [_Z29stencil27_coarsened_kernel_3dILi8EEvPKiS1_PKdS3_S3_S3_Pdiiiiii_param_12];
	ld.param.u32 	%r157, [_Z29stencil27_coarsened_kernel_3dILi8EEvPKiS1_PKdS3_S3_S3_Pdiiiiii_param_11];
	ld.param.u64 	%rd130, [_Z29stencil27_coarsened_kernel_3dILi8EEvPKiS1_PKdS3_S3_S3_Pdiiiiii_param_2];
	ld.global.nc.u32 	%r128, [%rd16+12];
	cvta.to.global.u64 	%rd115, %rd130;
	mul.wide.s32 	%rd116, %r128, 8;
	add.s64 	%rd117, %rd115, %rd116;
	ld.global.nc.f64 	%fd300, [%rd117];
	ld.global.nc.f64 	%fd301, [%rd117+8];
	mul.f64 	%fd302, %fd301, %fd4;
	fma.rn.f64 	%fd303, %fd300, %fd3, %fd302;
	ld.global.nc.f64 	%fd304, [%rd117+16];
	fma.rn.f64 	%fd305, %fd304, %fd5, %fd303;
	ld.global.nc.f64 	%fd306, [%rd117+24];
	fma.rn.f64 	%fd307, %fd306, %fd11, %fd305;
	ld.global.nc.f64 	%fd308, [%rd117+32];
	fma.rn.f64 	%fd309, %fd308, %fd12, %fd307;
	ld.global.nc.f64 	%fd310, [%rd117+40];
	fma.rn.f64 	%fd311, %fd310, %fd13, %fd309;
	ld.global.nc.f64 	%fd312, [%rd117+48];
	fma.rn.f64 	%fd313, %fd312, %fd19, %fd311;
	ld.global.nc.f64 	%fd314, [%rd117+56];
	fma.rn.f64 	%fd315, %fd314, %fd20, %fd313;
	ld.global.nc.f64 	%fd316, [%rd117+64];
	fma.rn.f64 	%fd317, %fd316, %fd21, %fd315;
	ld.global.nc.f64 	%fd318, [%rd117+72];
	fma.rn.f64 	%fd319, %fd318, %fd27, %fd317;
	ld.global.nc.f64 	%fd320, [%rd117+80];
	fma.rn.f64 	%fd321, %fd320, %fd28, %fd319;
	ld.global.nc.f64 	%fd322, [%rd117+88];
	fma.rn.f64 	%fd323, %fd322, %fd29, %fd321;
	ld.global.nc.f64 	%fd324, [%rd117+96];
	fma.rn.f64 	%fd325, %fd324, %fd35, %fd323;
	ld.global.nc.f64 	%fd326, [%rd117+104];
	fma.rn.f64 	%fd327, %fd326, %fd36, %fd325;
	ld.global.nc.f64 	%fd328, [%rd117+112];
	fma.rn.f64 	%fd329, %fd328, %fd37, %fd327;
	ld.global.nc.f64 	%fd330, [%rd117+120];
	fma.rn.f64 	%fd331, %fd330, %fd43, %fd329;
	ld.global.nc.f64 	%fd332, [%rd117+128];
	fma.rn.f64 	%fd333, %fd332, %fd44, %fd331;
	ld.global.nc.f64 	%fd334, [%rd117+136];
	fma.rn.f64 	%fd335, %fd334, %fd45, %fd333;
	ld.global.nc.f64 	%fd336, [%rd117+144];
	fma.rn.f64 	%fd337, %fd336, %fd51, %fd335;
	ld.global.nc.f64 	%fd338, [%rd117+152];
	fma.rn.f64 	%fd339, %fd338, %fd52, %fd337;
	ld.global.nc.f64 	%fd340, [%rd117+160];
	fma.rn.f64 	%fd341, %fd340, %fd53, %fd339;
	ld.global.nc.f64 	%fd342, [%rd117+168];
	fma.rn.f64 	%fd343, %fd342, %fd59, %fd341;
	ld.global.nc.f64 	%fd344, [%rd117+176];
	fma.rn.f64 	%fd345, %fd344, %fd60, %fd343;
	ld.global.nc.f64 	%fd346, [%rd117+184];
	fma.rn.f64 	%fd347, %fd346, %fd61, %fd345;
	ld.global.nc.f64 	%fd348, [%rd117+192];
	fma.rn.f64 	%fd349, %fd348, %fd67, %fd347;
	ld.global.nc.f64 	%fd350, [%rd117+200];
	fma.rn.f64 	%fd351, %fd350, %fd68, %fd349;
	ld.global.nc.f64 	%fd352, [%rd117+208];
	fma.rn.f64 	%fd353, %fd352, %fd69, %fd351;
	st.global.f64 	[%rd17+24], %fd353;
	mov.u32 	%r129, %ctaid.x;
	mov.u32 	%r130, %ntid.x;
	mov.u32 	%r131, %tid.x;
	mad.lo.s32 	%r132, %r129, %r130, %r131;
	shl.b32 	%r133, %r132, 3;
	add.s32 	%r134, %r157, %r133;
	add.s32 	%r135, %r134, 4;
	add.s32 	%r136, %r163, %r157;
	setp.ge.s32 	%p117, %r135, %r136;
	@%p117 bra 	$L__BB2_66;
	ld.param.u32 	%r164, [_Z29stencil27_coarsened_kernel_3dILi8EEvPKiS1_PKdS3_S3_S3_Pdiiiiii_param_12];
	ld.param.u32 	%r158, [_Z29stencil27_coarsened_kernel_3dILi8EEvPKiS1_PKdS3_S3_S3_Pdiiiiii_param_11];
	ld.param.u64 	%rd131, [_Z29stencil27_coarsened_kernel_3dILi8EEvPKiS1_PKdS3_S3_S3_Pdiiiiii_param_2];
	ld.global.nc.u32 	%r137, [%rd16+16];
	cvta.to.global.u64 	%rd21, %rd131;
	mul.wide.s32 	%rd118, %r137, 8;
	add.s64 	%rd119, %rd21, %rd118;
	ld.global.nc.f64 	%fd354, [%rd119];
	ld.global.nc.f64 	%fd355, [%rd119+8];
	mul.f64 	%fd356, %fd355, %fd5;
	fma.rn.f64 	%fd357, %fd354, %fd4, %fd356;
	ld.global.nc.f64 	%fd358, [%rd119+16];
	fma.rn.f64 	%fd359, %fd358, %fd6, %fd357;
	ld.global.nc.f64 	%fd360, [%rd119+24];
	fma.rn.f64 	%fd361, %fd360, %fd12, %fd359;
	ld.global.nc.f64 	%fd362, [%rd119+32];
	fma.rn.f64 	%fd363, %fd362, %fd13, %fd361;
	ld.global.nc.f64 	%fd364, [%rd119+40];
	fma.rn.f64 	%fd365, %fd364, %fd14, %fd363;
	ld.global.nc.f64 	%fd366, [%rd119+48];
	fma.rn.f64 	%fd367, %fd366, %fd20, %fd365;
	ld.global.nc.f64 	%fd368, [%rd119+56];
	fma.rn.f64 	%fd369, %fd368, %fd21, %fd367;
	ld.global.nc.f64 	%fd370, [%rd119+64];
	fma.rn.f64 	%fd371, %fd370, %fd22, %fd369;
	ld.global.nc.f64 	%fd372, [%rd119+72];
	fma.rn.f64 	%fd373, %fd372, %fd28, %fd371;
	ld.global.nc.f64 	%fd374, [%rd119+80];
	fma.rn.f64 	%fd375, %fd374, %fd29, %fd373;
	ld.global.nc.f64 	%fd376, [%rd119+88];
	fma.rn.f64 	%fd377, %fd376, %fd30, %fd375;
	ld.global.nc.f64 	%fd378, [%rd119+96];
	fma.rn.f64 	%fd379, %fd378, %fd36, %fd377;
	ld.global.nc.f64 	%fd380, [%rd119+104];
	fma.rn.f64 	%fd381, %fd380, %fd37, %fd379;
	ld.global.nc.f64 	%fd382, [%rd119+112];
	fma.rn.f64 	%fd383, %fd382, %fd38, %fd381;
	ld.global.nc.f64 	%fd384, [%rd119+120];
	fma.rn.f64 	%fd385, %fd384, %fd44, %fd383;
	ld.global.nc.f64 	%fd386, [%rd119+128];
	fma.rn.f64 	%fd387, %fd386, %fd45, %fd385;
	ld.global.nc.f64 	%fd388, [%rd119+136];
	fma.rn.f64 	%fd389, %fd388, %fd46, %fd387;
	ld.global.nc.f64 	%fd390, [%rd119+144];
	fma.rn.f64 	%fd391, %fd390, %fd52, %fd389;
	ld.global.nc.f64 	%fd392, [%rd119+152];
	fma.rn.f64 	%fd393, %fd392, %fd53, %fd391;
	ld.global.nc.f64 	%fd394, [%rd119+160];
	fma.rn.f64 	%fd395, %fd394, %fd54, %fd393;
	ld.global.nc.f64 	%fd396, [%rd119+168];
	fma.rn.f64 	%fd397, %fd396, %fd60, %fd395;
	ld.global.nc.f64 	%fd398, [%rd119+176];
	fma.rn.f64 	%fd399, %fd398, %fd61, %fd397;
	ld.global.nc.f64 	%fd400, [%rd119+184];
	fma.rn.f64 	%fd401, %fd400, %fd62, %fd399;
	ld.global.nc.f64 	%fd402, [%rd119+192];
	fma.rn.f64 	%fd403, %fd402, %fd68, %fd401;
	ld.global.nc.f64 	%fd404, [%rd119+200];
	fma.rn.f64 	%fd405, %fd404, %fd69, %fd403;
	ld.global.nc.f64 	%fd406, [%rd119+208];
	fma.rn.f64 	%fd407, %fd406, %fd70, %fd405;
	st.global.f64 	[%rd17+32], %fd407;
	add.s32 	%r10, %r158, %r133;
	add.s32 	%r143, %r10, 5;
	add.s32 	%r11, %r164, %r158;
	setp.ge.s32 	%p118, %r143, %r11;
	@%p118 bra 	$L__BB2_66;
	ld.global.nc.u32 	%r144, [%rd16+20];
	mul.wide.s32 	%rd120, %r144, 8;
	add.s64 	%rd121, %rd21, %rd120;
	ld.global.nc.f64 	%fd408, [%rd121];
	ld.global.nc.f64 	%fd409, [%rd121+8];
	mul.f64 	%fd410, %fd409, %fd6;
	fma.rn.f64 	%fd411, %fd408, %fd5, %fd410;
	ld.global.nc.f64 	%fd412, [%rd121+16];
	fma.rn.f64 	%fd413, %fd412, %fd7, %fd411;
	ld.global.nc.f64 	%fd414, [%rd121+24];
	fma.rn.f64 	%fd415, %fd414, %fd13, %fd413;
	ld.global.nc.f64 	%fd416, [%rd121+32];
	fma.rn.f64 	%fd417, %fd416, %fd14, %fd415;
	ld.global.nc.f64 	%fd418, [%rd121+40];
	fma.rn.f64 	%fd419, %fd418, %fd15, %fd417;
	ld.global.nc.f64 	%fd420, [%rd121+48];
	fma.rn.f64 	%fd421, %fd420, %fd21, %fd419;
	ld.global.nc.f64 	%fd422, [%rd121+56];
	fma.rn.f64 	%fd423, %fd422, %fd22, %fd421;
	ld.global.nc.f64 	%fd424, [%rd121+64];
	fma.rn.f64 	%fd425, %fd424, %fd23, %fd423;
	ld.global.nc.f64 	%fd426, [%rd121+72];
	fma.rn.f64 	%fd427, %fd426, %fd29, %fd425;
	ld.global.nc.f64 	%fd428, [%rd121+80];
	fma.rn.f64 	%fd429, %fd428, %fd30, %fd427;
	ld.global.nc.f64 	%fd430, [%rd121+88];
	fma.rn.f64 	%fd431, %fd430, %fd31, %fd429;
	ld.global.nc.f64 	%fd432, [%rd121+96];
	fma.rn.f64 	%fd433, %fd432, %fd37, %fd431;
	ld.global.nc.f64 	%fd434, [%rd121+104];
	fma.rn.f64 	%fd435, %fd434, %fd38, %fd433;
	ld.global.nc.f64 	%fd436, [%rd121+112];
	fma.rn.f64 	%fd437, %fd436, %fd39, %fd435;
	ld.global.nc.f64 	%fd438, [%rd121+120];
	fma.rn.f64 	%fd439, %fd438, %fd45, %fd437;
	ld.global.nc.f64 	%fd440, [%rd121+128];
	fma.rn.f64 	%fd441, %fd440, %fd46, %fd439;
	ld.global.nc.f64 	%fd442, [%rd121+136];
	fma.rn.f64 	%fd443, %fd442, %fd47, %fd441;
	ld.global.nc.f64 	%fd444, [%rd121+144];
	fma.rn.f64 	%fd445, %fd444, %fd53, %fd443;
	ld.global.nc.f64 	%fd446, [%rd121+152];
	fma.rn.f64 	%fd447, %fd446, %fd54, %fd445;
	ld.global.nc.f64 	%fd448, [%rd121+160];
	fma.rn.f64 	%fd449, %fd448, %fd55, %fd447;
	ld.global.nc.f64 	%fd450, [%rd121+168];
	fma.rn.f64 	%fd451, %fd450, %fd61, %fd449;
	ld.global.nc.f64 	%fd452, [%rd121+176];
	fma.rn.f64 	%fd453, %fd452, %fd62, %fd451;
	ld.global.nc.f64 	%fd454, [%rd121+184];
	fma.rn.f64 	%fd455, %fd454, %fd63, %fd453;
	ld.global.nc.f64 	%fd456, [%rd121+192];
	fma.rn.f64 	%fd457, %fd456, %fd69, %fd455;
	ld.global.nc.f64 	%fd458, [%rd121+200];
	fma.rn.f64 	%fd459, %fd458, %fd70, %fd457;
	ld.global.nc.f64 	%fd460, [%rd121+208];
	fma.rn.f64 	%fd461, %fd460, %fd71, %fd459;
	st.global.f64 	[%rd17+40], %fd461;
	add.s32 	%r145, %r10, 6;
	setp.ge.s32 	%p119, %r145, %r11;
	@%p119 bra 	$L__BB2_66;
	ld.global.nc.u32 	%r146, [%rd16+24];
	mul.wide.s32 	%rd122, %r146, 8;
	add.s64 	%rd123, %rd21, %rd122;
	ld.global.nc.f64 	%fd462, [%rd123];
	ld.global.nc.f64 	%fd463, [%rd123+8];
	mul.f64 	%fd464, %fd463, %fd7;
	fma.rn.f64 	%fd465, %fd462, %fd6, %fd464;
	ld.global.nc.f64 	%fd466, [%rd123+16];
	fma.rn.f64 	%fd467, %fd466, %fd8, %fd465;
	ld.global.nc.f64 	%fd468, [%rd123+24];
	fma.rn.f64 	%fd469, %fd468, %fd14, %fd467;
	ld.global.nc.f64 	%fd470, [%rd123+32];
	fma.rn.f64 	%fd471, %fd470, %fd15, %fd469;
	ld.global.nc.f64 	%fd472, [%rd123+40];
	fma.rn.f64 	%fd473, %fd472, %fd16, %fd471;
	ld.global.nc.f64 	%fd474, [%rd123+48];
	fma.rn.f64 	%fd475, %fd474, %fd22, %fd473;
	ld.global.nc.f64 	%fd476, [%rd123+56];
	fma.rn.f64 	%fd477, %fd476, %fd23, %fd475;
	ld.global.nc.f64 	%fd478, [%rd123+64];
	fma.rn.f64 	%fd479, %fd478, %fd24, %fd477;
	ld.global.nc.f64 	%fd480, [%rd123+72];
	fma.rn.f64 	%fd481, %fd480, %fd30, %fd479;
	ld.global.nc.f64 	%fd482, [%rd123+80];
	fma.rn.f64 	%fd483, %fd482, %fd31, %fd481;
	ld.global.nc.f64 	%fd484, [%rd123+88];
	fma.rn.f64 	%fd485, %fd484, %fd32, %fd483;
	ld.global.nc.f64 	%fd486, [%rd123+96];
	fma.rn.f64 	%fd487, %fd486, %fd38, %fd485;
	ld.global.nc.f64 	%fd488, [%rd123+104];
	fma.rn.f64 	%fd489, %fd488, %fd39, %fd487;
	ld.global.nc.f64 	%fd490, [%rd123+112];
	fma.rn.f64 	%fd491, %fd490, %fd40, %fd489;
	ld.global.nc.f64 	%fd492, [%rd123+120];
	fma.rn.f64 	%fd493, %fd492, %fd46, %fd491;
	ld.global.nc.f64 	%fd494, [%rd123+128];
	fma.rn.f64 	%fd495, %fd494, %fd47, %fd493;
	ld.global.nc.f64 	%fd496, [%rd123+136];
	fma.rn.f64 	%fd497, %fd496, %fd48, %fd495;
	ld.global.nc.f64 	%fd498, [%rd123+144];
	fma.rn.f64 	%fd499, %fd498, %fd54, %fd497;
	ld.global.nc.f64 	%fd500, [%rd123+152];
	fma.rn.f64 	%fd501, %fd500, %fd55, %fd499;
	ld.global.nc.f64 	%fd502, [%rd123+160];
	fma.rn.f64 	%fd503, %fd502, %fd56, %fd501;
	ld.global.nc.f64 	%fd504, [%rd123+168];
	fma.rn.f64 	%fd505, %fd504, %fd62, %fd503;
	ld.global.nc.f64 	%fd506, [%rd123+176];
	fma.rn.f64 	%fd507, %fd506, %fd63, %fd505;
	ld.global.nc.f64 	%fd508, [%rd123+184];
	fma.rn.f64 	%fd509, %fd508, %fd64, %fd507;
	ld.global.nc.f64 	%fd510, [%rd123+192];
	fma.rn.f64 	%fd511, %fd510, %fd70, %fd509;
	ld.global.nc.f64 	%fd512, [%rd123+200];
	fma.rn.f64 	%fd513, %fd512, %fd71, %fd511;
	ld.global.nc.f64 	%fd514, [%rd123+208];
	fma.rn.f64 	%fd515, %fd514, %fd72, %fd513;
	st.global.f64 	[%rd17+48], %fd515;
	add.s32 	%r147, %r10, 7;
	setp.ge.s32 	%p120, %r147, %r11;
	@%p120 bra 	$L__BB2_66;
	ld.global.nc.f64 	%fd516, [%rd8];
	ld.global.nc.f64 	%fd517, [%rd9];
	ld.global.nc.f64 	%fd518, [%rd10];
	ld.global.nc.f64 	%fd519, [%rd11];
	ld.global.nc.f64 	%fd520, [%rd20];
	ld.global.nc.f64 	%fd521, [%rd12];
	ld.global.nc.f64 	%fd522, [%rd13];
	ld.global.nc.f64 	%fd523, [%rd14];
	ld.global.nc.f64 	%fd524, [%rd15];
	ld.global.nc.u32 	%r148, [%rd16+28];
	mul.wide.s32 	%rd124, %r148, 8;
	add.s64 	%rd125, %rd21, %rd124;
	ld.global.nc.f64 	%fd525, [%rd125];
	ld.global.nc.f64 	%fd526, [%rd125+8];
	mul.f64 	%fd527, %fd526, %fd8;
	fma.rn.f64 	%fd528, %fd525, %fd7, %fd527;
	ld.global.nc.f64 	%fd529, [%rd125+16];
	fma.rn.f64 	%fd530, %fd529, %fd516, %fd528;
	ld.global.nc.f64 	%fd531, [%rd125+24];
	fma.rn.f64 	%fd532, %fd531, %fd15, %fd530;
	ld.global.nc.f64 	%fd533, [%rd125+32];
	fma.rn.f64 	%fd534, %fd533, %fd16, %fd532;
	ld.global.nc.f64 	%fd535, [%rd125+40];
	fma.rn.f64 	%fd536, %fd535, %fd517, %fd534;
	ld.global.nc.f64 	%fd537, [%rd125+48];
	fma.rn.f64 	%fd538, %fd537, %fd23, %fd536;
	ld.global.nc.f64 	%fd539, [%rd125+56];
	fma.rn.f64 	%fd540, %fd539, %fd24, %fd538;
	ld.global.nc.f64 	%fd541, [%rd125+64];
	fma.rn.f64 	%fd542, %fd541, %fd518, %fd540;
	ld.global.nc.f64 	%fd543, [%rd125+72];
	fma.rn.f64 	%fd544, %fd543, %fd31, %fd542;
	ld.global.nc.f64 	%fd545, [%rd125+80];
	fma.rn.f64 	%fd546, %fd545, %fd32, %fd544;
	ld.global.nc.f64 	%fd547, [%rd125+88];
	fma.rn.f64 	%fd548, %fd547, %fd519, %fd546;
	ld.global.nc.f64 	%fd549, [%rd125+96];
	fma.rn.f64 	%fd550, %fd549, %fd39, %fd548;
	ld.global.nc.f64 	%fd551, [%rd125+104];
	fma.rn.f64 	%fd552, %fd551, %fd40, %fd550;
	ld.global.nc.f64 	%fd553, [%rd125+112];
	fma.rn.f64 	%fd554, %fd553, %fd520, %fd552;
	ld.global.nc.f64 	%fd555, [%rd125+120];
	fma.rn.f64 	%fd556, %fd555, %fd47, %fd554;
	ld.global.nc.f64 	%fd557, [%rd125+128];
	fma.rn.f64 	%fd558, %fd557, %fd48, %fd556;
	ld.global.nc.f64 	%fd559, [%rd125+136];
	fma.rn.f64 	%fd560, %fd559, %fd521, %fd558;
	ld.global.nc.f64 	%fd561, [%rd125+144];
	fma.rn.f64 	%fd562, %fd561, %fd55, %fd560;
	ld.global.nc.f64 	%fd563, [%rd125+152];
	fma.rn.f64 	%fd564, %fd563, %fd56, %fd562;
	ld.global.nc.f64 	%fd565, [%rd125+160];
	fma.rn.f64 	%fd566, %fd565, %fd522, %fd564;
	ld.global.nc.f64 	%fd567, [%rd125+168];
	fma.rn.f64 	%fd568, %fd567, %fd63, %fd566;
	ld.global.nc.f64 	%fd569, [%rd125+176];
	fma.rn.f64 	%fd570, %fd569, %fd64, %fd568;
	ld.global.nc.f64 	%fd571, [%rd125+184];
	fma.rn.f64 	%fd572, %fd571, %fd523, %fd570;
	ld.global.nc.f64 	%fd573, [%rd125+192];
	fma.rn.f64 	%fd574, %fd573, %fd71, %fd572;
	ld.global.nc.f64 	%fd575, [%rd125+200];
	fma.rn.f64 	%fd576, %fd575, %fd72, %fd574;
	ld.global.nc.f64 	%fd577, [%rd125+208];
	fma.rn.f64 	%fd578, %fd577, %fd524, %fd576;
	st.global.f64 	[%rd17+56], %fd578;
	bra.uni 	$L__BB2_66;
$L__BB2_12:
	setp.lt.s32 	%p14, %r4, 1;
	@%p14 bra 	$L__BB2_66;
	add.s32 	%r6, %r35, %r34;
	sub.s32 	%r7, %r35, %r3;
	add.s32 	%r8, %r3, %r6;
	sub.s32 	%r9, %r3, %r35;
	add.s64 	%rd18, %rd5, 8;
	add.s64 	%rd19, %rd1, 16;
	mov.b32 	%r165, 0;
$L__BB2_14:
	add.s32 	%r13, %r165, %r2;
	setp.ge.s32 	%p15, %r13, %r34;
	@%p15 bra 	$L__BB2_66;
	mul.wide.s32 	%rd34, %r13, 4;
	add.s64 	%rd35, %rd7, %rd34;
	ld.global.nc.u32 	%r14, [%rd35];
	ld.global.nc.u32 	%r15, [%rd35+4];
	setp.ge.s32 	%p16, %r14, %r15;
	mov.f64 	%fd589, 0d0000000000000000;
	@%p16 bra 	$L__BB2_65;
	sub.s32 	%r64, %r15, %r14;
	and.b32  	%r16, %r64, 3;
	setp.eq.s32 	%p17, %r16, 0;
	mov.f64 	%fd589, 0d0000000000000000;
	mov.u32 	%r166, %r14;
	@%p17 bra 	$L__BB2_38;
	mul.wide.s32 	%rd36, %r14, 4;
	add.s64 	%rd22, %rd5, %rd36;
	ld.global.nc.u32 	%r65, [%rd22];
	setp.ge.s32 	%p18, %r65, %r35;
	setp.lt.s32 	%p19, %r65, %r6;
	and.pred  	%p20, %p18, %p19;
	@%p20 bra 	$L__BB2_22;
	setp.ne.s64 	%p21, %rd30, 0;
	setp.ge.s32 	%p22, %r65, %r7;
	and.pred  	%p23, %p21, %p22;
	setp.lt.s32 	%p24, %r65, %r35;
	and.pred  	%p25, %p24, %p23;
	@%p25 bra 	$L__BB2_21;
	setp.eq.s64 	%p26, %rd31, 0;
	setp.lt.s32 	%p27, %r65, %r6;
	or.pred  	%p28, %p26, %p27;
	setp.ge.s32 	%p29, %r65, %r8;
	mov.f64 	%fd579, 0d0000000000000000;
	or.pred  	%p30, %p28, %p29;
	@%p30 bra 	$L__BB2_23;
	sub.s32 	%r66, %r65, %r6;
	mul.wide.s32 	%rd37, %r66, 8;
	add.s64 	%rd38, %rd4, %rd37;
	ld.global.nc.f64 	%fd579, [%rd38];
	bra.uni 	$L__BB2_23;
$L__BB2_21:
	add.s32 	%r67, %r9, %r65;
	mul.wide.s32 	%rd39, %r67, 8;
	add.s64 	%rd40, %rd3, %rd39;
	ld.global.nc.f64 	%fd579, [%rd40];
	bra.uni 	$L__BB2_23;
$L__BB2_22:
	sub.s32 	%r68, %r65, %r35;
	mul.wide.s32 	%rd41, %r68, 8;
	add.s64 	%rd42, %rd2, %rd41;
	ld.global.nc.f64 	%fd579, [%rd42];
$L__BB2_23:
	mul.wide.s32 	%rd43, %r14, 8;
	add.s64 	%rd23, %rd1, %rd43;
	ld.global.nc.f64 	%fd116, [%rd23];
	fma.rn.f64 	%fd589, %fd579, %fd116, 0d0000000000000000;
	add.s32 	%r166, %r14, 1;
	setp.eq.s32 	%p31, %r16, 1;
	@%p31 bra 	$L__BB2_38;
	ld.global.nc.u32 	%r69, [%rd22+4];
	setp.ge.s32 	%p32, %r69, %r35;
	setp.lt.s32 	%p33, %r69, %r6;
	and.pred  	%p34, %p32, %p33;
	@%p34 bra 	$L__BB2_29;
	setp.ne.s64 	%p35, %rd30, 0;
	setp.ge.s32 	%p36, %r69, %r7;
	and.pred  	%p37, %p35, %p36;
	setp.lt.s32 	%p38, %r69, %r35;
	and.pred  	%p39, %p38, %p37;
	@%p39 bra 	$L__BB2_28;
	setp.eq.s64 	%p40, %rd31, 0;
	setp.lt.s32 	%p41, %r69, %r6;
	or.pred  	%p42, %p40, %p41;
	setp.ge.s32 	%p43, %r69, %r8;
	mov.f64 	%fd580, 0d0000000000000000;
	or.pred  	%p44, %p42, %p43;
	@%p44 bra 	$L__BB2_30;
	sub.s32 	%r70, %r69, %r6;
	mul.wide.s32 	%rd44, %r70, 8;
	add.s64 	%rd45, %rd4, %rd44;
	ld.global.nc.f64 	%fd580, [%rd45];
	bra.uni 	$L__BB2_30;
$L__BB2_28:
	add.s32 	%r71, %r9, %r69;
	mul.wide.s32 	%rd46, %r71, 8;
	add.s64 	%rd47, %rd3, %rd46;
	ld.global.nc.f64 	%fd580, [%rd47];
	bra.uni 	$L__BB2_30;
$L__BB2_29:
	sub.s32 	%r72, %r69, %r35;
	mul.wide.s32 	%rd48, %r72, 8;
	add.s64 	%rd49, %rd2, %rd48;
	ld.global.nc.f64 	%fd580, [%rd49];
$L__BB2_30:
	ld.global.nc.f64 	%fd118, [%rd23+8];
	fma.rn.f64 	%fd589, %fd580, %fd118, %fd589;
	add.s32 	%r166, %r14, 2;
	setp.eq.s32 	%p45, %r16, 2;
	@%p45 bra 	$L__BB2_38;
	ld.global.nc.u32 	%r73, [%rd22+8];
	setp.ge.s32 	%p46, %r73, %r35;
	setp.lt.s32 	%p47, %r73, %r6;
	and.pred  	%p48, %p46, %p47;
	@%p48 bra 	$L__BB2_36;
	setp.ne.s64 	%p49, %rd30, 0;
	setp.ge.s32 	%p50, %r73, %r7;
	and.pred  	%p51, %p49, %p50;
	setp.lt.s32 	%p52, %r73, %r35;
	and.pred  	%p53, %p52, %p51;
	@%p53 bra 	$L__BB2_35;
	setp.eq.s64 	%p54, %rd31, 0;
	setp.lt.s32 	%p55, %r73, %r6;
	or.pred  	%p56, %p54, %p55;
	setp.ge.s32 	%p57, %r73, %r8;
	mov.f64 	%fd581, 0d0000000000000000;
	or.pred  	%p58, %p56, %p57;
	@%p58 bra 	$L__BB2_37;
	sub.s32 	%r74, %r73, %r6;
	mul.wide.s32 	%rd50, %r74, 8;
	add.s64 	%rd51, %rd4, %rd50;
	ld.global.nc.f64 	%fd581, [%rd51];
	bra.uni 	$L__BB2_37;
$L__BB2_35:
	add.s32 	%r75, %r9, %r73;
	mul.wide.s32 	%rd52, %r75, 8;
	add.s64 	%rd53, %rd3, %rd52;
	ld.global.nc.f64 	%fd581, [%rd53];
	bra.uni 	$L__BB2_37;
$L__BB2_36:
	sub.s32 	%r76, %r73, %r35;
	mul.wide.s32 	%rd54, %r76, 8;
	add.s64 	%rd55, %rd2, %rd54;
	ld.global.nc.f64 	%fd581, [%rd55];
$L__BB2_37:
	ld.global.nc.f64 	%fd120, [%rd23+16];
	fma.rn.f64 	%fd589, %fd581, %fd120, %fd589;
	add.s32 	%r166, %r14, 3;
$L__BB2_38:
	sub.s32 	%r77, %r14, %r15;
	setp.gt.u32 	%p59, %r77, -4;
	@%p59 bra 	$L__BB2_65;
	sub.s32 	%r167, %r166, %r15;
$L__BB2_40:
	mul.wide.s32 	%rd56, %r166, 4;
	add.s64 	%rd24, %rd18, %rd56;
	mul.wide.s32 	%rd25, %r166, 8;
	ld.global.nc.u32 	%r78, [%rd24+-8];
	setp.lt.s32 	%p60, %r78, %r35;
	setp.ge.s32 	%p61, %r78, %r6;
	or.pred  	%p62, %p60, %p61;
	@%p62 bra 	$L__BB2_42;
	sub.s32 	%r81, %r78, %r35;
	mul.wide.s32 	%rd61, %r81, 8;
	add.s64 	%rd62, %rd2, %rd61;
	ld.global.nc.f64 	%fd585, [%rd62];
	bra.uni 	$L__BB2_46;
$L__BB2_42:
	setp.eq.s64 	%p63, %rd30, 0;
	setp.lt.s32 	%p64, %r78, %r7;
	or.pred  	%p65, %p63, %p64;
	setp.ge.s32 	%p66, %r78, %r35;
	or.pred  	%p67, %p66, %p65;
	@%p67 bra 	$L__BB2_44;
	add.s32 	%r80, %r9, %r78;
	mul.wide.s32 	%rd59, %r80, 8;
	add.s64 	%rd60, %rd3, %rd59;
	ld.global.nc.f64 	%fd585, [%rd60];
	bra.uni 	$L__BB2_46;
$L__BB2_44:
	setp.eq.s64 	%p68, %rd31, 0;
	setp.lt.s32 	%p69, %r78, %r6;
	or.pred  	%p70, %p68, %p69;
	setp.ge.s32 	%p71, %r78, %r8;
	mov.f64 	%fd585, 0d0000000000000000;
	or.pred  	%p72, %p70, %p71;
	@%p72 bra 	$L__BB2_46;
	sub.s32 	%r79, %r78, %r6;
	mul.wide.s32 	%rd57, %r79, 8;
	add.s64 	%rd58, %rd4, %rd57;
	ld.global.nc.f64 	%fd585, [%rd58];
$L__BB2_46:
	add.s64 	%rd26, %rd19, %rd25;
	ld.global.nc.f64 	%fd122, [%rd26+-16];
	fma.rn.f64 	%fd95, %fd585, %fd122, %fd589;
	ld.global.nc.u32 	%r82, [%rd24+-4];
	setp.ge.s32 	%p73, %r82, %r35;
	setp.lt.s32 	%p74, %r82, %r6;
	and.pred  	%p75, %p73, %p74;
	@%p75 bra 	$L__BB2_51;
	setp.ne.s64 	%p76, %rd30, 0;
	setp.ge.s32 	%p77, %r82, %r7;
	and.pred  	%p78, %p76, %p77;
	setp.lt.s32 	%p79, %r82, %r35;
	and.pred  	%p80, %p79, %p78;
	@%p80 bra 	$L__BB2_50;
	setp.eq.s64 	%p81, %rd31, 0;
	setp.lt.s32 	%p82, %r82, %r6;
	or.pred  	%p83, %p81, %p82;
	setp.ge.s32 	%p84, %r82, %r8;
	mov.f64 	%fd586, 0d0000000000000000;
	or.pred  	%p85, %p83, %p84;
	@%p85 bra 	$L__BB2_52;
	sub.s32 	%r83, %r82, %r6;
	mul.wide.s32 	%rd63, %r83, 8;
	add.s64 	%rd64, %rd4, %rd63;
	ld.global.nc.f64 	%fd586, [%rd64];
	bra.uni 	$L__BB2_52;
$L__BB2_50:
	add.s32 	%r84, %r9, %r82;
	mul.wide.s32 	%rd65, %r84, 8;
	add.s64 	%rd66, %rd3, %rd65;
	ld.global.nc.f64 	%fd586, [%rd66];
	bra.uni 	$L__BB2_52;
$L__BB2_51:
	sub.s32 	%r85, %r82, %r35;
	mul.wide.s32 	%rd67, %r85, 8;
	add.s64 	%rd68, %rd2, %rd67;
	ld.global.nc.f64 	%fd586, [%rd68];
$L__BB2_52:
	ld.global.nc.f64 	%fd124, [%rd26+-8];
	fma.rn.f64 	%fd100, %fd586, %fd124, %fd95;
	ld.global.nc.u32 	%r86, [%rd24];
	setp.ge.s32 	%p86, %r86, %r35;
	setp.lt.s32 	%p87, %r86, %r6;
	and.pred  	%p88, %p86, %p87;
	@%p88 bra 	$L__BB2_57;
	setp.ne.s64 	%p89, %rd30, 0;
	setp.ge.s32 	%p90, %r86, %r7;
	and.pred  	%p91, %p89, %p90;
	setp.lt.s32 	%p92, %r86, %r35;
	and.pred  	%p93, %p92, %p91;
	@%p93 bra 	$L__BB2_56;
	setp.eq.s64 	%p94, %rd31, 0;
	setp.lt.s32 	%p95, %r86, %r6;
	or.pred  	%p96, %p94, %p95;
	setp.ge.s32 	%p97, %r86, %r8;
	mov.f64 	%fd587, 0d0000000000000000;
	or.pred  	%p98, %p96, %p97;
	@%p98 bra 	$L__BB2_58;
	sub.s32 	%r87, %r86, %r6;
	mul.wide.s32 	%rd69, %r87, 8;
	add.s64 	%rd70, %rd4, %rd69;
	ld.global.nc.f64 	%fd587, [%rd70];
	bra.uni 	$L__BB2_58;
$L__BB2_56:
	add.s32 	%r88, %r9, %r86;
	mul.wide.s32 	%rd71, %r88, 8;
	add.s64 	%rd72, %rd3, %rd71;
	ld.global.nc.f64 	%fd587, [%rd72];
	bra.uni 	$L__BB2_58;
$L__BB2_57:
	sub.s32 	%r89, %r86, %r35;
	mul.wide.s32 	%rd73, %r89, 8;
	add.s64 	%rd74, %rd2, %rd73;
	ld.global.nc.f64 	%fd587, [%rd74];
$L__BB2_58:
	ld.global.nc.f64 	%fd126, [%rd26];
	fma.rn.f64 	%fd105, %fd587, %fd126, %fd100;
	ld.global.nc.u32 	%r90, [%rd24+4];
	setp.ge.s32 	%p99, %r90, %r35;
	setp.lt.s32 	%p100, %r90, %r6;
	and.pred  	%p101, %p99, %p100;
	@%p101 bra 	$L__BB2_63;
	setp.ne.s64 	%p102, %rd30, 0;
	setp.ge.s32 	%p103, %r90, %r7;
	and.pred  	%p104, %p102, %p103;
	setp.lt.s32 	%p105, %r90, %r35;
	and.pred  	%p106, %p105, %p104;
	@%p106 bra 	$L__BB2_62;
	setp.eq.s64 	%p107, %rd31, 0;
	setp.lt.s32 	%p108, %r90, %r6;
	or.pred  	%p109, %p107, %p108;
	setp.ge.s32 	%p110, %r90, %r8;
	mov.f64 	%fd588, 0d0000000000000000;
	or.pred  	%p111, %p109, %p110;
	@%p111 bra 	$L__BB2_64;
	sub.s32 	%r91, %r90, %r6;
	mul.wide.s32 	%rd75, %r91, 8;
	add.s64 	%rd76, %rd4, %rd75;
	ld.global.nc.f64 	%fd588, [%rd76];
	bra.uni 	$L__BB2_64;
$L__BB2_62:
	add.s32 	%r92, %r9, %r90;
	mul.wide.s32 	%rd77, %r92, 8;
	add.s64 	%rd78, %rd3, %rd77;
	ld.global.nc.f64 	%fd588, [%rd78];
	bra.uni 	$L__BB2_64;
$L__BB2_63:
	sub.s32 	%r93, %r90, %r35;
	mul.wide.s32 	%rd79, %r93, 8;
	add.s64 	%rd80, %rd2, %rd79;
	ld.global.nc.f64 	%fd588, [%rd80];
$L__BB2_64:
	ld.global.nc.f64 	%fd128, [%rd26+8];
	fma.rn.f64 	%fd589, %fd588, %fd128, %fd105;
	add.s32 	%r166, %r166, 4;
	add.s32 	%r167, %r167, 4;
	setp.ne.s32 	%p112, %r167, 0;
	@%p112 bra 	$L__BB2_40;
$L__BB2_65:
	mul.wide.s32 	%rd81, %r13, 8;
	add.s64 	%rd82, %rd6, %rd81;
	st.global.f64 	[%rd82], %fd589;
	add.s32 	%r165, %r165, 1;
	setp.lt.s32 	%p113, %r165, %r4;
	@%p113 bra 	$L__BB2_14;
$L__BB2_66:
	ret;

}


// ===== COMPILED SASS (sm_100) =====

	.target	sm_100

	.elftype	@"ET_EXEC"


//--------------------- .note.nv.tkinfo           --------------------------
	.section	.note.nv.tkinfo,"",@"SHT_NOTE"
	.sectionflags	@"SHF_NOTE_NV_TKINFO"
	.tkinfo
        /*0018*/ 	.word	0x00000002
        /*0030*/ 	.string	""
        /*0030*/ 	.string	"ptxas"
        /*0030*/ 	.string	"Cuda compilation tools, release 13.0, V13.0.88"
        /*0030*/ 	.string	"Build cuda_13.0.r13.0/compiler.36424714_0"
        /*0030*/ 	.string	"-arch sm_100 -m 64 "



//--------------------- .note.nv.cuinfo           --------------------------
	.section	.note.nv.cuinfo,"",@"SHT_NOTE"
	.sectionflags	@"SHF_NOTE_NV_CUINFO"
        /*0018*/ 	.short	0x0002
        /*001a*/ 	.short	0x0064
        /*001c*/ 	.short	0x0082
	.zero		2


//--------------------- .nv.info                  --------------------------
	.section	.nv.info,"",@"SHT_CUDA_INFO"
	.align	4


	//----- nvinfo : EIATTR_REGCOUNT
	.align		4
        /*0000*/ 	.byte	0x04, 0x2f
        /*0002*/ 	.short	(.L_1 - .L_0)
	.align		4
.L_0:
        /*0004*/ 	.word	index@(_Z29stencil27_coarsened_kernel_3dILi2EEvPKiS1_PKdS3_S3_S3_Pdiiiiii)
        /*0008*/ 	.word	0x00000046


	//----- nvinfo : EIATTR_FRAME_SIZE
	.align		4
.L_1:
        /*000c*/ 	.byte	0x04, 0x11
        /*000e*/ 	.short	(.L_3 - .L_2)
	.align		4
.L_2:
        /*0010*/ 	.word	index@(_Z29stencil27_coarsened_kernel_3dILi2EEvPKiS1_PKdS3_S3_S3_Pdiiiiii)
        /*0014*/ 	.word	0x00000000


	//----- nvinfo : EIATTR_REGCOUNT
	.align		4
.L_3:
        /*0018*/ 	.byte	0x04, 0x2f
        /*001a*/ 	.short	(.L_5 - .L_4)
	.align		4
.L_4:
        /*001c*/ 	.word	index@(_Z29stencil27_coarsened_kernel_3dILi4EEvPKiS1_PKdS3_S3_S3_Pdiiiiii)
        /*0020*/ 	.word	0x00000048


	//----- nvinfo : EIATTR_FRAME_SIZE
	.align		4
.L_5:
        /*0024*/ 	.byte	0x04, 0x11
        /*0026*/ 	.short	(.L_7 - .L_6)
	.align		4
.L_6:
        /*0028*/ 	.word	index@(_Z29stencil27_coarsened_kernel_3dILi4EEvPKiS1_PKdS3_S3_S3_Pdiiiiii)
        /*002c*/ 	.word	0x00000000


	//----- nvinfo : EIATTR_REGCOUNT
	.align		4
.L_7:
        /*0030*/ 	.byte	0x04, 0x2f
        /*0032*/ 	.short	(.L_9 - .L_8)
	.align		4
.L_8:
        /*0034*/ 	.word	index@(_Z29stencil27_coarsened_kernel_3dILi8EEvPKiS1_PKdS3_S3_S3_Pdiiiiii)
        /*0038*/ 	.word	0x00000048


	//----- nvinfo : EIATTR_FRAME_SIZE
	.align		4
.L_9:
        /*003c*/ 	.byte	0x04, 0x11
        /*003e*/ 	.short	(.L_11 - .L_10)
	.align		4
.L_10:
        /*0040*/ 	.word	index@(_Z29stencil27_coarsened_kernel_3dILi8EEvPKiS1_PKdS3_S3_S3_Pdiiiiii)
        /*0044*/ 	.word	0x00000000


	//----- nvinfo : EIATTR_MIN_STACK_SIZE
	.align		4
.L_11:
        /*0048*/ 	.byte	0x04, 0x12
        /*004a*/ 	.short	(.L_13 - .L_12)
	.align		4
.L_12:
        /*004c*/ 	.word	index@(_Z29stencil27_coarsened_kernel_3dILi8EEvPKiS1_PKdS3_S3_S3_Pdiiiiii)
        /*0050*/ 	.word	0x00000000


	//----- nvinfo : EIATTR_MIN_STACK_SIZE
	.align		4
.L_13:
        /*0054*/ 	.byte	0x04, 0x12
        /*0056*/ 	.short	(.L_15 - .L_14)
	.align		4
.L_14:
        /*0058*/ 	.word	index@(_Z29stencil27_coarsened_kernel_3dILi4EEvPKiS1_PKdS3_S3_S3_Pdiiiiii)
        /*005c*/ 	.word	0x00000000


	//----- nvinfo : EIATTR_MIN_STACK_SIZE
	.align		4
.L_15:
        /*0060*/ 	.byte	0x04, 0x12
        /*0062*/ 	.short	(.L_17 - .L_16)
	.align		4
.L_16:
        /*0064*/ 	.word	index@(_Z29stencil27_coarsened_kernel_3dILi2EEvPKiS1_PKdS3_S3_S3_Pdiiiiii)
        /*0068*/ 	.word	0x00000000
.L_17:


//--------------------- .nv.compat                --------------------------
	.section	.nv.compat,"",@"SHT_CUDA_COMPAT_INFO"
	.align	4
        /*0000*/ 	.byte	0x02, 0x09, 0x00, 0x00, 0x02, 0x02, 0x01, 0x00, 0x02, 0x05, 0x05, 0x00, 0x03, 0x07, 0x01, 0x01
        /*0010*/ 	.byte	0x02, 0x03, 0x00, 0x00, 0x02, 0x06, 0x01, 0x00, 0x04, 0x0b, 0x08, 0x00, 0x01, 0x00, 0x00, 0x00
        /*0020*/ 	.byte	0x00, 0x00, 0x00, 0x00


//--------------------- .nv.info._Z29stencil27_coarsened_kernel_3dILi8EEvPKiS1_PKdS3_S3_S3_Pdiiiiii --------------------------
	.section	.nv.info._Z29stencil27_coarsened_kernel_3dILi8EEvPKiS1_PKdS3_S3_S3_Pdiiiiii,"",@"SHT_CUDA_INFO"
	.sectionflags	@""
	.align	4


	//----- nvinfo : EIATTR_CUDA_API_VERSION
	.align		4
        /*0000*/ 	.byte	0x04, 0x37
        /*0002*/ 	.short	(.L_19 - .L_18)
.L_18:
        /*0004*/ 	.word	0x00000082


	//----- nvinfo : EIATTR_KPARAM_INFO
	.align		4
.L_19:
        /*0008*/ 	.byte	0x04, 0x17
        /*000a*/ 	.short	(.L_21 - .L_20)
.L_20:
        /*000c*/ 	.word	0x00000000
        /*0010*/ 	.short	0x000c
        /*0012*/ 	.short	0x004c
        /*0014*/ 	.byte	0x00, 0xf0, 0x11, 0x00


	//----- nvinfo : EIATTR_KPARAM_INFO
	.align		4
.L_21:
        /*0018*/ 	.byte	0x04, 0x17
        /*001a*/ 	.short	(.L_23 - .L_22)
.L_22:
        /*001c*/ 	.word	0x00000000
        /*0020*/ 	.short	0x000b
        /*0022*/ 	.short	0x0048
        /*0024*/ 	.byte	0x00, 0xf0, 0x11, 0x00


	//----- nvinfo : EIATTR_KPARAM_INFO
	.align		4
.L_23:
        /*0028*/ 	.byte	0x04, 0x17
        /*002a*/ 	.short	(.L_25 - .L_24)
.L_24:
        /*002c*/ 	.word	0x00000000
        /*0030*/ 	.short	0x000a
        /*0032*/ 	.short	0x0044
        /*0034*/ 	.byte	0x00, 0xf0, 0x11, 0x00


	//----- nvinfo : EIATTR_KPARAM_INFO
	.align		4
.L_25:
        /*0038*/ 	.byte	0x04, 0x17
        /*003a*/ 	.short	(.L_27 - .L_26)
.L_26:
        /*003c*/ 	.word	0x00000000
        /*0040*/ 	.short	0x0009
        /*0042*/ 	.short	0x0040
        /*0044*/ 	.byte	0x00, 0xf0, 0x11, 0x00


	//----- nvinfo : EIATTR_KPARAM_INFO
	.align		4
.L_27:
        /*0048*/ 	.byte	0x04, 0x17
        /*004a*/ 	.short	(.L_29 - .L_28)
.L_28:
        /*004c*/ 	.word	0x00000000
        /*0050*/ 	.short	0x0008
        /*0052*/ 	.short	0x003c
        /*0054*/ 	.byte	0x00, 0xf0, 0x11, 0x00


	//----- nvinfo : EIATTR_KPARAM_INFO
	.align		4
.L_29:
        /*0058*/ 	.byte	0x04, 0x17
        /*005a*/ 	.short	(.L_31 - .L_30)
.L_30:
        /*005c*/ 	.word	0x00000000
        /*0060*/ 	.short	0x0007
        /*0062*/ 	.short	0x0038
        /*0064*/ 	.byte	0x00, 0xf0, 0x11, 0x00


	//----- nvinfo : EIATTR_KPARAM_INFO
	.align		4
.L_31:
        /*0068*/ 	.byte	0x04, 0x17
        /*006a*/ 	.short	(.L_33 - .L_32)
.L_32:
        /*006c*/ 	.word	0x00000000
        /*0070*/ 	.short	0x0006
        /*0072*/ 	.short	0x0030
        /*0074*/ 	.byte	0x00, 0xf5, 0x21, 0x00


	//----- nvinfo : EIATTR_KPARAM_INFO
	.align		4
.L_33:
        /*0078*/ 	.byte	0x04, 0x17
        /*007a*/ 	.short	(.L_35 - .L_34)
.L_34:
        /*007c*/ 	.word	0x00000000
        /*0080*/ 	.short	0x0005
        /*0082*/ 	.short	0x0028
        /*0084*/ 	.byte	0x00, 0xf5, 0x21, 0x00


	//----- nvinfo : EIATTR_KPARAM_INFO
	.align		4
.L_35:
        /*0088*/ 	.byte	0x04, 0x17
        /*008a*/ 	.short	(.L_37 - .L_36)
.L_36:
        /*008c*/ 	.word	0x00000000
        /*0090*/ 	.short	0x0004
        /*0092*/ 	.short	0x0020
        /*0094*/ 	.byte	0x00, 0xf5, 0x21, 0x00


	//----- nvinfo : EIATTR_KPARAM_INFO
	.align		4
.L_37:
        /*0098*/ 	.byte	0x04, 0x17
        /*009a*/ 	.short	(.L_39 - .L_38)
.L_38:
        /*009c*/ 	.word	0x00000000
        /*00a0*/ 	.short	0x0003
        /*00a2*/ 	.short	0x0018
        /*00a4*/ 	.byte	0x00, 0xf5, 0x21, 0x00


	//----- nvinfo : EIATTR_KPARAM_INFO
	.align		4
.L_39:
        /*00a8*/ 	.byte	0x04, 0x17
        /*00aa*/ 	.short	(.L_41 - .L_40)
.L_40:
        /*00ac*/ 	.word	0x00000000
        /*00b0*/ 	.short	0x0002
        /*00b2*/ 	.short	0x0010
        /*00b4*/ 	.byte	0x00, 0xf5, 0x21, 0x00


	//----- nvinfo : EIATTR_KPARAM_INFO
	.align		4
.L_41:
        /*00b8*/ 	.byte	0x04, 0x17
        /*00ba*/ 	.short	(.L_43 - .L_42)
.L_42:
        /*00bc*/ 	.word	0x00000000
        /*00c0*/ 	.short	0x0001
        /*00c2*/ 	.short	0x0008
        /*00c4*/ 	.byte	0x00, 0xf5, 0x21, 0x00


	//----- nvinfo : EIATTR_KPARAM_INFO
	.align		4
.L_43:
        /*00c8*/ 	.byte	0x04, 0x17
        /*00ca*/ 	.short	(.L_45 - .L_44)
.L_44:
        /*00cc*/ 	.word	0x00000000
        /*00d0*/ 	.short	0x0000
        /*00d2*/ 	.short	0x0000
        /*00d4*/ 	.byte	0x00, 0xf5, 0x21, 0x00


	//----- nvinfo : EIATTR_SPARSE_MMA_MASK
	.align		4
.L_45:
        /*00d8*/ 	.byte	0x03, 0x50
        /*00da*/ 	.short	0x0000


	//----- nvinfo : EIATTR_MAXREG_COUNT
	.align		4
        /*00dc*/ 	.byte	0x03, 0x1b
        /*00de*/ 	.short	0x00ff


	//----- nvinfo : EIATTR_MERCURY_ISA_VERSION
	.align		4
        /*00e0*/ 	.byte	0x03, 0x5f
        /*00e2*/ 	.short	0x0101


	//----- nvinfo : EIATTR_VRC_CTA_INIT_COUNT
	.align		4
        /*00e4*/ 	.byte	0x02, 0x4a
	.zero		1
	.zero		1


	//----- nvinfo : EIATTR_EXIT_INSTR_OFFSETS
	.align		4
        /*00e8*/ 	.byte	0x04, 0x1c
        /*00ea*/ 	.short	(.L_47 - .L_46)


	//   ....[0]....
.L_46:
        /*00ec*/ 	.word	0x00000080


	//   ....[1]....
        /*00f0*/ 	.word	0x000010a0


	//   ....[2]....
        /*00f4*/ 	.word	0x00001700


	//   ....[3]....
        /*00f8*/ 	.word	0x00001d10


	//   ....[4]....
        /*00fc*/ 	.word	0x000022c0


	//   ....[5]....
        /*0100*/ 	.word	0x00002820


	//   ....[6]....
        /*0104*/ 	.word	0x00002da0


	//   ....[7]....
        /*0108*/ 	.word	0x00003320


	//   ....[8]....
        /*010c*/ 	.word	0x00003880


	//   ....[9]....
        /*0110*/ 	.word	0x000038a0


	//   ....[10]....
        /*0114*/ 	.word	0x00003990


	//   ....[11]....
        /*0118*/ 	.word	0x00004b60


	//----- nvinfo : EIATTR_CRS_STACK_SIZE
	.align		4
.L_47:
        /*011c*/ 	.byte	0x04, 0x1e
        /*011e*/ 	.short	(.L_49 - .L_48)
.L_48:
        /*0120*/ 	.word	0x00000000


	//----- nvinfo : EIATTR_CBANK_PARAM_SIZE
	.align		4
.L_49:
        /*0124*/ 	.byte	0x03, 0x19
        /*0126*/ 	.short	0x0050


	//----- nvinfo : EIATTR_PARAM_CBANK
	.align		4
        /*0128*/ 	.byte	0x04, 0x0a
        /*012a*/ 	.short	(.L_51 - .L_50)
	.align		4
.L_50:
        /*012c*/ 	.word	index@(.nv.constant0._Z29stencil27_coarsened_kernel_3dILi8EEvPKiS1_PKdS3_S3_S3_Pdiiiiii)
        /*0130*/ 	.short	0x0380
        /*0132*/ 	.short	0x0050


	//----- nvinfo : EIATTR_SW_WAR
	.align		4
.L_51:
        /*0134*/ 	.byte	0x04, 0x36
        /*0136*/ 	.short	(.L_53 - .L_52)
.L_52:
        /*0138*/ 	.word	0x00000008
.L_53:


//--------------------- .nv.info._Z29stencil27_coarsened_kernel_3dILi4EEvPKiS1_PKdS3_S3_S3_Pdiiiiii --------------------------
	.section	.nv.info._Z29stencil27_coarsened_kernel_3dILi4EEvPKiS1_PKdS3_S3_S3_Pdiiiiii,"",@"SHT_CUDA_INFO"
	.sectionflags	@""
	.align	4


	//----- nvinfo : EIATTR_CUDA_API_VERSION
	.align		4
        /*0000*/ 	.byte	0x04, 0x37
        /*0002*/ 	.short	(.L_55 - .L_54)
.L_54:
        /*0004*/ 	.word	0x00000082


	//----- nvinfo : EIATTR_KPARAM_INFO
	.align		4
.L_55:
        /*0008*/ 	.byte	0x04, 0x17
        /*000a*/ 	.short	(.L_57 - .L_56)
.L_56:
        /*000c*/ 	.word	0x00000000
        /*0010*/ 	.short	0x000c
        /*0012*/ 	.short	0x004c
        /*0014*/ 	.byte	0x00, 0xf0, 0x11, 0x00


	//----- nvinfo : EIATTR_KPARAM_INFO
	.align		4
.L_57:
        /*0018*/ 	.byte	0x04, 0x17
        /*001a*/ 	.short	(.L_59 - .L_58)
.L_58:
        /*001c*/ 	.word	0x00000000
        /*0020*/ 	.short	0x000b
        /*0022*/ 	.short	0x0048
        /*0024*/ 	.byte	0x00, 0xf0, 0x11, 0x00


	//----- nvinfo : EIATTR_KPARAM_INFO
	.align		4
.L_59:
        /*0028*/ 	.byte	0x04, 0x17
        /*002a*/ 	.short	(.L_61 - .L_60)
.L_60:
        /*002c*/ 	.word	0x00000000
        /*0030*/ 	.short	0x000a
        /*0032*/ 	.short	0x0044
        /*0034*/ 	.byte	0x00, 0xf0, 0x11, 0x00


	//----- nvinfo : EIATTR_KPARAM_INFO
	.align		4
.L_61:
        /*0038*/ 	.byte	0x04, 0x17
        /*003a*/ 	.short	(.L_63 - .L_62)
.L_62:
        /*003c*/ 	.word	0x00000000
        /*0040*/ 	.short	0x0009
        /*0042*/ 	.short	0x0040
        /*0044*/ 	.byte	0x00, 0xf0, 0x11, 0x00


	//----- nvinfo : EIATTR_KPARAM_INFO
	.align		4
.L_63:
        /*0048*/ 	.byte	0x04, 0x17
        /*004a*/ 	.short	(.L_65 - .L_64)
.L_64:
        /*004c*/ 	.word	0x00000000
        /*0050*/ 	.short	0x0008
        /*0052*/ 	.short	0x003c
        /*0054*/ 	.byte	0x00, 0xf0, 0x11, 0x00


	//----- nvinfo : EIATTR_KPARAM_INFO
	.align		4
.L_65:
        /*0058*/ 	.byte	0x04, 0x17
        /*005a*/ 	.short	(.L_67 - .L_66)
.L_66:
        /*005c*/ 	.word	0x00000000
        /*0060*/ 	.short	0x0007
        /*0062*/ 	.short	0x0038
        /*0064*/ 	.byte	0x00, 0xf0, 0x11, 0x00


	//----- nvinfo : EIATTR_KPARAM_INFO
	.align		4
.L_67:
        /*0068*/ 	.byte	0x04, 0x17
        /*006a*/ 	.short	(.L_69 - .L_68)
.L_68:
        /*006c*/ 	.word	0x00000000
        /*0070*/ 	.short	0x0006
        /*0072*/ 	.short	0x0030
        /*0074*/ 	.byte	0x00, 0xf5, 0x21, 0x00


	//----- nvinfo : EIATTR_KPARAM_INFO
	.align		4
.L_69:
        /*0078*/ 	.byte	0x04, 0x17
        /*007a*/ 	.short	(.L_71 - .L_70)
.L_70:
        /*007c*/ 	.word	0x00000000
        /*0080*/ 	.short	0x0005
        /*0082*/ 	.short	0x0028
        /*0084*/ 	.byte	0x00, 0xf5, 0x21, 0x00


	//----- nvinfo : EIATTR_KPARAM_INFO
	.align		4
.L_71:
        /*0088*/ 	.byte	0x04, 0x17
        /*008a*/ 	.short	(.L_73 - .L_72)
.L_72:
        /*008c*/ 	.word	0x00000000
        /*0090*/ 	.short	0x0004
        /*0092*/ 	.short	0x0020
        /*0094*/ 	.byte	0x00, 0xf5, 0x21, 0x00


	//----- nvinfo : EIATTR_KPARAM_INFO
	.align		4
.L_73:
        /*0098*/ 	.byte	0x04, 0x17
        /*009a*/ 	.short	(.L_75 - .L_74)
.L_74:
        /*009c*/ 	.word	0x00000000
        /*00a0*/ 	.short	0x0003
        /*00a2*/ 	.short	0x0018
        /*00a4*/ 	.byte	0x00, 0xf5, 0x21, 0x00


	//----- nvinfo : EIATTR_KPARAM_INFO
	.align		4
.L_75:
        /*00a8*/ 	.byte	0x04, 0x17
        /*00aa*/ 	.short	(.L_77 - .L_76)
.L_76:
        /*00ac*/ 	.word	0x00000000
        /*00b0*/ 	.short	0x0002
        /*00b2*/ 	.short	0x0010
        /*00b4*/ 	.byte	0x00, 0xf5, 0x21, 0x00


	//----- nvinfo : EIATTR_KPARAM_INFO
	.align		4
.L_77:
        /*00b8*/ 	.byte	0x04, 0x17
        /*00ba*/ 	.short	(.L_79 - .L_78)
.L_78:
        /*00bc*/ 	.word	0x00000000
        /*00c0*/ 	.short	0x0001
        /*00c2*/ 	.short	0x0008
        /*00c4*/ 	.byte	0x00, 0xf5, 0x21, 0x00


	//----- nvinfo : EIATTR_KPARAM_INFO
	.align		4
.L_79:
        /*00c8*/ 	.byte	0x04, 0x17
        /*00ca*/ 	.short	(.L_81 - .L_80)
.L_80:
        /*00cc*/ 	.word	0x00000000
        /*00d0*/ 	.short	0x0000
        /*00d2*/ 	.short	0x0000
        /*00d4*/ 	.byte	0x00, 0xf5, 0x21, 0x00


	//----- nvinfo : EIATTR_SPARSE_MMA_MASK
	.align		4
.L_81:
        /*00d8*/ 	.byte	0x03, 0x50
        /*00da*/ 	.short	0x0000


	//----- nvinfo : EIATTR_MAXREG_COUNT
	.align		4
        /*00dc*/ 	.byte	0x03, 0x1b
        /*00de*/ 	.short	0x00ff


	//----- nvinfo : EIATTR_MERCURY_ISA_VERSION
	.align		4
        /*00e0*/ 	.byte	0x03, 0x5f
        /*00e2*/ 	.short	0x0101


	//----- nvinfo : EIATTR_VRC_CTA_INIT_COUNT
	.align		4
        /*00e4*/ 	.byte	0x02, 0x4a
	.zero		1
	.zero		1


	//----- nvinfo : EIATTR_EXIT_INSTR_OFFSETS
	.align		4
        /*00e8*/ 	.byte	0x04, 0x1c
        /*00ea*/ 	.short	(.L_83 - .L_82)


	//   ....[0]....
.L_82:
        /*00ec*/ 	.word	0x00000080


	//   ....[1]....
        /*00f0*/ 	.word	0x00000e20


	//   ....[2]....
        /*00f4*/ 	.word	0x000013d0


	//   ....[3]....
        /*00f8*/ 	.word	0x00001980


	//   ....[4]....
        /*00fc*/ 	.word	0x00001eb0


	//   ....[5]....
        /*0100*/ 	.word	0x00001ed0


	//   ....[6]....
        /*0104*/ 	.word	0x00001fc0


	//   ....[7]....
        /*0108*/ 	.word	0x00003190


	//----- nvinfo : EIATTR_CRS_STACK_SIZE
	.align		4
.L_83:
        /*010c*/ 	.byte	0x04, 0x1e
        /*010e*/ 	.short	(.L_85 - .L_84)
.L_84:
        /*0110*/ 	.word	0x00000000


	//----- nvinfo : EIATTR_CBANK_PARAM_SIZE
	.align		4
.L_85:
        /*0114*/ 	.byte	0x03, 0x19
        /*0116*/ 	.short	0x0050


	//----- nvinfo : EIATTR_PARAM_CBANK
	.align		4
        /*0118*/ 	.byte	0x04, 0x0a
        /*011a*/ 	.short	(.L_87 - .L_86)
	.align		4
.L_86:
        /*011c*/ 	.word	index@(.nv.constant0._Z29stencil27_coarsened_kernel_3dILi4EEvPKiS1_PKdS3_S3_S3_Pdiiiiii)
        /*0120*/ 	.short	0x0380
        /*0122*/ 	.short	0x0050


	//----- nvinfo : EIATTR_SW_WAR
	.align		4
.L_87:
        /*0124*/ 	.byte	0x04, 0x36
        /*0126*/ 	.short	(.L_89 - .L_88)
.L_88:
        /*0128*/ 	.word	0x00000008
.L_89:


//--------------------- .nv.info._Z29stencil27_coarsened_kernel_3dILi2EEvPKiS1_PKdS3_S3_S3_Pdiiiiii --------------------------
	.section	.nv.info._Z29stencil27_coarsened_kernel_3dILi2EEvPKiS1_PKdS3_S3_S3_Pdiiiiii,"",@"SHT_CUDA_INFO"
	.sectionflags	@""
	.align	4


	//----- nvinfo : EIATTR_CUDA_API_VERSION
	.align		4
        /*0000*/ 	.byte	0x04, 0x37
        /*0002*/ 	.short	(.L_91 - .L_90)
.L_90:
        /*0004*/ 	.word	0x00000082


	//----- nvinfo : EIATTR_KPARAM_INFO
	.align		4
.L_91:
        /*0008*/ 	.byte	0x04, 0x17
        /*000a*/ 	.short	(.L_93 - .L_92)
.L_92:
        /*000c*/ 	.word	0x00000000
        /*0010*/ 	.short	0x000c
        /*0012*/ 	.short	0x004c
        /*0014*/ 	.byte	0x00, 0xf0, 0x11, 0x00


	//----- nvinfo : EIATTR_KPARAM_INFO
	.align		4
.L_93:
        /*0018*/ 	.byte	0x04, 0x17
        /*001a*/ 	.short	(.L_95 - .L_94)
.L_94:
        /*001c*/ 	.word	0x00000000
        /*0020*/ 	.short	0x000b
        /*0022*/ 	.short	0x0048
        /*0024*/ 	.byte	0x00, 0xf0, 0x11, 0x00


	//----- nvinfo : EIATTR_KPARAM_INFO
	.align		4
.L_95:
        /*0028*/ 	.byte	0x04, 0x17
        /*002a*/ 	.short	(.L_97 - .L_96)
.L_96:
        /*002c*/ 	.word	0x00000000
        /*0030*/ 	.short	0x000a
        /*0032*/ 	.short	0x0044
        /*0034*/ 	.byte	0x00, 0xf0, 0x11, 0x00


	//----- nvinfo : EIATTR_KPARAM_INFO
	.align		4
.L_97:
        /*0038*/ 	.byte	0x04, 0x17
        /*003a*/ 	.short	(.L_99 - .L_98)
.L_98:
        /*003c*/ 	.word	0x00000000
        /*0040*/ 	.short	0x0009
        /*0042*/ 	.short	0x0040
        /*0044*/ 	.byte	0x00, 0xf0, 0x11, 0x00


	//----- nvinfo : EIATTR_KPARAM_INFO
	.align		4
.L_99:
        /*0048*/ 	.byte	0x04, 0x17
        /*004a*/ 	.short	(.L_101 - .L_100)
.L_100:
        /*004c*/ 	.word	0x00000000
        /*0050*/ 	.short	0x0008
        /*0052*/ 	.short	0x003c
        /*0054*/ 	.byte	0x00, 0xf0, 0x11, 0x00


	//----- nvinfo : EIATTR_KPARAM_INFO
	.align		4
.L_101:
        /*0058*/ 	.byte	0x04, 0x17
        /*005a*/ 	.short	(.L_103 - .L_102)
.L_102:
        /*005c*/ 	.word	0x00000000
        /*0060*/ 	.short	0x0007
        /*0062*/ 	.short	0x0038
        /*0064*/ 	.byte	0x00, 0xf0, 0x11, 0x00


	//----- nvinfo : EIATTR_KPARAM_INFO
	.align		4
.L_103:
        /*0068*/ 	.byte	0x04, 0x17
        /*006a*/ 	.short	(.L_105 - .L_104)
.L_104:
        /*006c*/ 	.word	0x00000000
        /*0070*/ 	.short	0x0006
        /*0072*/ 	.short	0x0030
        /*0074*/ 	.byte	0x00, 0xf5, 0x21, 0x00


	//----- nvinfo : EIATTR_KPARAM_INFO
	.align		4
.L_105:
        /*0078*/ 	.byte	0x04, 0x17
        /*007a*/ 	.short	(.L_107 - .L_106)
.L_106:
        /*007c*/ 	.word	0x00000000
        /*0080*/ 	.short	0x0005
        /*0082*/ 	.short	0x0028
        /*0084*/ 	.byte	0x00, 0xf5, 0x21, 0x00


	//----- nvinfo : EIATTR_KPARAM_INFO
	.align		4
.L_107:
        /*0088*/ 	.byte	0x04, 0x17
        /*008a*/ 	.short	(.L_109 - .L_108)
.L_108:
        /*008c*/ 	.word	0x00000000
        /*0090*/ 	.short	0x0004
        /*0092*/ 	.short	0x0020
        /*0094*/ 	.byte	0x00, 0xf5, 0x21, 0x00


	//----- nvinfo : EIATTR_KPARAM_INFO
	.align		4
.L_109:
        /*0098*/ 	.byte	0x04, 0x17
        /*009a*/ 	.short	(.L_111 - .L_110)
.L_110:
        /*009c*/ 	.word	0x00000000
        /*00a0*/ 	.short	0x0003
        /*00a2*/ 	.short	0x0018
        /*00a4*/ 	.byte	0x00, 0xf5, 0x21, 0x00


	//----- nvinfo : EIATTR_KPARAM_INFO
	.align		4
.L_111:
        /*00a8*/ 	.byte	0x04, 0x17
        /*00aa*/ 	.short	(.L_113 - .L_112)
.L_112:
        /*00ac*/ 	.word	0x00000000
        /*00b0*/ 	.short	0x0002
        /*00b2*/ 	.short	0x0010
        /*00b4*/ 	.byte	0x00, 0xf5, 0x21, 0x00


	//----- nvinfo : EIATTR_KPARAM_INFO
	.align		4
.L_113:
        /*00b8*/ 	.byte	0x04, 0x17
        /*00ba*/ 	.short	(.L_115 - .L_114)
.L_114:
        /*00bc*/ 	.word	0x00000000
        /*00c0*/ 	.short	0x0001
        /*00c2*/ 	.short	0x0008
        /*00c4*/ 	.byte	0x00, 0xf5, 0x21, 0x00


	//----- nvinfo : EIATTR_KPARAM_INFO
	.align		4
.L_115:
        /*00c8*/ 	.byte	0x04, 0x17
        /*00ca*/ 	.short	(.L_117 - .L_116)
.L_116:
        /*00cc*/ 	.word	0x00000000
        /*00d0*/ 	.short	0x0000
        /*00d2*/ 	.short	0x0000
        /*00d4*/ 	.byte	0x00, 0xf5, 0x21, 0x00


	//----- nvinfo : EIATTR_SPARSE_MMA_MASK
	.align		4
.L_117:
        /*00d8*/ 	.byte	0x03, 0x50
        /*00da*/ 	.short	0x0000


	//----- nvinfo : EIATTR_MAXREG_COUNT
	.align		4
        /*00dc*/ 	.byte	0x03, 0x1b
        /*00de*/ 	.short	0x00ff


	//----- nvinfo : EIATTR_MERCURY_ISA_VERSION
	.align		4
        /*00e0*/ 	.byte	0x03, 0x5f
        /*00e2*/ 	.short	0x0101


	//----- nvinfo : EIATTR_VRC_CTA_INIT_COUNT
	.align		4
        /*00e4*/ 	.byte	0x02, 0x4a
	.zero		1
	.zero		1


	//----- nvinfo : EIATTR_EXIT_INSTR_OFFSETS
	.align		4
        /*00e8*/ 	.byte	0x04, 0x1c
        /*00ea*/ 	.short	(.L_119 - .L_118)


	//   ....[0]....
.L_118:
        /*00ec*/ 	.word	0x00000080


	//   ....[1]....
        /*00f0*/ 	.word	0x00000dd0


	//   ....[2]....
        /*00f4*/ 	.word	0x00001200


	//   ....[3]....
        /*00f8*/ 	.word	0x00001220


	//   ....[4]....
        /*00fc*/ 	.word	0x00001310


	//   ....[5]....
        /*0100*/ 	.word	0x000024e0


	//----- nvinfo : EIATTR_CRS_STACK_SIZE
	.align		4
.L_119:
        /*0104*/ 	.byte	0x04, 0x1e
        /*0106*/ 	.short	(.L_121 - .L_120)
.L_120:
        /*0108*/ 	.word	0x00000000


	//----- nvinfo : EIATTR_CBANK_PARAM_SIZE
	.align		4
.L_121:
        /*010c*/ 	.byte	0x03, 0x19
        /*010e*/ 	.short	0x0050


	//----- nvinfo : EIATTR_PARAM_CBANK
	.align		4
        /*0110*/ 	.byte	0x04, 0x0a
        /*0112*/ 	.short	(.L_123 - .L_122)
	.align		4
.L_122:
        /*0114*/ 	.word	index@(.nv.constant0._Z29stencil27_coarsened_kernel_3dILi2EEvPKiS1_PKdS3_S3_S3_Pdiiiiii)
        /*0118*/ 	.short	0x0380
        /*011a*/ 	.short	0x0050


	//----- nvinfo : EIATTR_SW_WAR
	.align		4
.L_123:
        /*011c*/ 	.byte	0x04, 0x36
        /*011e*/ 	.short	(.L_125 - .L_124)
.L_124:
        /*0120*/ 	.word	0x00000008
.L_125:


//--------------------- .nv.callgraph             --------------------------
	.section	.nv.callgraph,"",@"SHT_CUDA_CALLGRAPH"
	.align	4
	.sectionentsize	8
	.align		4
        /*0000*/ 	.word	0x00000000
	.align		4
        /*0004*/ 	.word	0xffffffff
	.align		4
        /*0008*/ 	.word	0x00000000
	.align		4
        /*000c*/ 	.word	0xfffffffe
	.align		4
        /*0010*/ 	.word	0x00000000
	.align		4
        /*0014*/ 	.word	0xfffffffd
	.align		4
        /*0018*/ 	.word	0x00000000
	.align		4
        /*001c*/ 	.word	0xfffffffc


//--------------------- .text._Z29stencil27_coarsened_kernel_3dILi8EEvPKiS1_PKdS3_S3_S3_Pdiiiiii --------------------------
	.section	.text._Z29stencil27_coarsened_kernel_3dILi8EEvPKiS1_PKdS3_S3_S3_Pdiiiiii,"ax",@progbits
	.align	128
        .global         _Z29stencil27_coarsened_kernel_3dILi8EEvPKiS1_PKdS3_S3_S3_Pdiiiiii
        .type           _Z29stencil27_coarsened_kernel_3dILi8EEvPKiS1_PKdS3_S3_S3_Pdiiiiii,@function
        .size           _Z29stencil27_coarsened_kernel_3dILi8EEvPKiS1_PKdS3_S3_S3_Pdiiiiii,(.L_x_108 - _Z29stencil27_coarsened_kernel_3dILi8EEvPKiS1_PKdS3_S3_S3_Pdiiiiii)
        .other          _Z29stencil27_coarsened_kernel_3dILi8EEvPKiS1_PKdS3_S3_S3_Pdiiiiii,@"STO_CUDA_ENTRY STV_DEFAULT"
_Z29stencil27_coarsened_kernel_3dILi8EEvPKiS1_PKdS3_S3_S3_Pdiiiiii:
.text._Z29stencil27_coarsened_kernel_3dILi8EEvPKiS1_PKdS3_S3_S3_Pdiiiiii:
[----:B------:R-:W-:Y:S01]  /*0000*/  LDC R1, c[0x0][0x37c] ;  /* 0x0000df00ff017b82 */ /* 0x000fe20000000800 */
[----:B------:R-:W0:Y:S07]  /*0010*/  S2R R3, SR_TID.X ;  /* 0x0000000000037919 */ /* 0x000e2e0000002100 */
[----:B------:R-:W0:Y:S01]  /*0020*/  S2UR UR5, SR_CTAID.X ;  /* 0x00000000000579c3 */ /* 0x000e220000002500 */
[----:B------:R-:W1:Y:S07]  /*0030*/  LDCU.64 UR8, c[0x0][0x3c8] ;  /* 0x00007900ff0877ac */ /* 0x000e6e0008000a00 */
[----:B------:R-:W0:Y:S02]  /*0040*/  LDC R0, c[0x0][0x360] ;  /* 0x0000d800ff007b82 */ /* 0x000e240000000800 */
[----:B0-----:R-:W-:-:S05]  /*0050*/  IMAD R0, R0, UR5, R3 ;  /* 0x0000000500007c24 */ /* 0x001fca000f8e0203 */
[----:B------:R-:W-:-:S04]  /*0060*/  SHF.L.U32 R0, R0, 0x3, RZ ;  /* 0x0000000300007819 */ /* 0x000fc800000006ff */
[----:B-1----:R-:W-:-:S13]  /*0070*/  ISETP.GE.AND P0, PT, R0, UR9, PT ;  /* 0x0000000900007c0c */ /* 0x002fda000bf06270 */
[----:B------:R-:W-:Y:S05]  /*0080*/  @P0 EXIT ;  /* 0x000000000000094d */ /* 0x000fea0003800000 */
[----:B------:R-:W0:Y:S01]  /*0090*/  LDC R65, c[0x0][0x3c4] ;  /* 0x0000f100ff417b82 */ /* 0x000e220000000800 */
[----:B------:R-:W1:Y:S01]  /*00a0*/  LDCU UR10, c[0x0][0x3bc] ;  /* 0x00007780ff0a77ac */ /* 0x000e620008000800 */
[C---:B------:R-:W-:Y:S01]  /*00b0*/  VIADD R7, R0.reuse, UR8 ;  /* 0x0000000800077c36 */ /* 0x040fe20008000000 */
[----:B------:R-:W-:Y:S01]  /*00c0*/  IADD3 R0, PT, PT, -R0, UR9, RZ ;  /* 0x0000000900007c10 */ /* 0x000fe2000fffe1ff */
[----:B------:R-:W-:Y:S01]  /*00d0*/  UIADD3 UR4, UPT, UPT, UR8, UR9, URZ ;  /* 0x0000000908047290 */ /* 0x000fe2000fffe0ff */
[----:B------:R-:W2:Y:S03]  /*00e0*/  LDCU.64 UR6, c[0x0][0x358] ;  /* 0x00006b00ff0677ac */ /* 0x000ea60008000a00 */
[----:B------:R-:W3:Y:S01]  /*00f0*/  LDC R19, c[0x0][0x3b8] ;  /* 0x0000ee00ff137b82 */ /* 0x000ee20000000800 */
[----:B-1----:R-:W-:-:S04]  /*0100*/  IADD3 R2, PT, PT, R7, UR10, RZ ;  /* 0x0000000a07027c10 */ /* 0x002fc8000fffe0ff */
[----:B------:R-:W-:Y:S01]  /*0110*/  IABS R11, R2 ;  /* 0x00000002000b7213 */ /* 0x000fe20000000000 */
[-C--:B0-----:R-:W-:Y:S01]  /*0120*/  IMAD R28, R65, R65.reuse, RZ ;  /* 0x00000041411c7224 */ /* 0x081fe200078e02ff */
[-C--:B------:R-:W-:Y:S02]  /*0130*/  IABS R15, R65.reuse ;  /* 0x00000041000f7213 */ /* 0x080fe40000000000 */
[----:B------:R-:W-:Y:S02]  /*0140*/  LOP3.LUT R10, RZ, R65, RZ, 0x33, !PT ;  /* 0x00000041ff0a7212 */ /* 0x000fe400078e33ff */
[----:B------:R-:W0:Y:S01]  /*0150*/  I2F.RP R6, R15 ;  /* 0x0000000f00067306 */ /* 0x000e220000209400 */
[----:B------:R-:W-:Y:S02]  /*0160*/  IABS R13, R28 ;  /* 0x0000001c000d7213 */ /* 0x000fe40000000000 */
[----:B---3--:R-:W-:-:S05]  /*0170*/  IABS R17, R19 ;  /* 0x0000001300117213 */ /* 0x008fca0000000000 */
[----:B0-----:R-:W0:Y:S02]  /*0180*/  MUFU.RCP R6, R6 ;  /* 0x0000000600067308 */ /* 0x001e240000001000 */
[----:B0-----:R-:W-:-:S06]  /*0190*/  VIADD R4, R6, 0xffffffe ;  /* 0x0ffffffe06047836 */ /* 0x001fcc0000000000 */
[----:B------:R-:W0:Y:S08]  /*01a0*/  I2F.RP R6, R13 ;  /* 0x0000000d00067306 */ /* 0x000e300000209400 */
[----:B------:R1:W3:Y:S08]  /*01b0*/  F2I.FTZ.U32.TRUNC.NTZ R5, R4 ;  /* 0x0000000400057305 */ /* 0x0002f0000021f000 */
[----:B0-----:R-:W0:Y:S01]  /*01c0*/  MUFU.RCP R6, R6 ;  /* 0x0000000600067308 */ /* 0x001e220000001000 */
[----:B-1----:R-:W-:Y:S01]  /*01d0*/  IMAD.MOV.U32 R4, RZ, RZ, RZ ;  /* 0x000000ffff047224 */ /* 0x002fe200078e00ff */
[----:B---3--:R-:W-:-:S05]  /*01e0*/  IADD3 R8, PT, PT, RZ, -R5, RZ ;  /* 0x80000005ff087210 */ /* 0x008fca0007ffe0ff */
[----:B------:R-:W-:-:S04]  /*01f0*/  IMAD R9, R8, R15, RZ ;  /* 0x0000000f08097224 */ /* 0x000fc800078e02ff */
[----:B------:R-:W-:-:S06]  /*0200*/  IMAD.HI.U32 R8, R5, R9, R4 ;  /* 0x0000000905087227 */ /* 0x000fcc00078e0004 */
[----:B------:R-:W-:-:S05]  /*0210*/  IMAD.HI.U32 R9, R8, R11, RZ ;  /* 0x0000000b08097227 */ /* 0x000fca00078e00ff */
[----:B------:R-:W-:-:S05]  /*0220*/  IADD3 R4, PT, PT, -R9, RZ, RZ ;  /* 0x000000ff09047210 */ /* 0x000fca0007ffe1ff */
[----:B------:R-:W-:-:S05]  /*0230*/  IMAD R4, R15, R4, R11 ;  /* 0x000000040f047224 */ /* 0x000fca00078e020b */
[----:B------:R-:W-:-:S13]  /*0240*/  ISETP.GT.U32.AND P1, PT, R15, R4, PT ;  /* 0x000000040f00720c */ /* 0x000fda0003f24070 */
[----:B------:R-:W-:Y:S02]  /*0250*/  @!P1 IMAD.IADD R4, R4, 0x1, -R15 ;  /* 0x0000000104049824 */ /* 0x000fe400078e0a0f */
[----:B------:R-:W-:-:S03]  /*0260*/  @!P1 VIADD R9, R9, 0x1 ;  /* 0x0000000109099836 */ /* 0x000fc60000000000 */
[----:B------:R-:W-:Y:S02]  /*0270*/  ISETP.GE.U32.AND P0, PT, R4, R15, PT ;  /* 0x0000000f0400720c */ /* 0x000fe40003f06070 */
[----:B------:R-:W-:-:S04]  /*0280*/  LOP3.LUT R4, R2, R65, RZ, 0x3c, !PT ;  /* 0x0000004102047212 */ /* 0x000fc800078e3cff */
[----:B------:R-:W-:Y:S02]  /*0290*/  ISETP.GE.AND P2, PT, R4, RZ, PT ;  /* 0x000000ff0400720c */ /* 0x000fe40003f46270 */
[----:B0-----:R-:W-:-:S04]  /*02a0*/  IADD3 R4, PT, PT, R6, 0xffffffe, RZ ;  /* 0x0ffffffe06047810 */ /* 0x001fc80007ffe0ff */
[----:B------:R0:W1:Y:S01]  /*02b0*/  F2I.FTZ.U32.TRUNC.NTZ R5, R4 ;  /* 0x0000000400057305 */ /* 0x000062000021f000 */
[----:B------:R-:W-:Y:S02]  /*02c0*/  @P0 IADD3 R9, PT, PT, R9, 0x1, RZ ;  /* 0x0000000109090810 */ /* 0x000fe40007ffe0ff */
[----:B------:R-:W-:-:S04]  /*02d0*/  ISETP.NE.AND P0, PT, R65, RZ, PT ;  /* 0x000000ff4100720c */ /* 0x000fc80003f05270 */
[----:B------:R-:W-:Y:S02]  /*02e0*/  @!P2 IMAD.MOV R9, RZ, RZ, -R9 ;  /* 0x000000ffff09a224 */ /* 0x000fe400078e0a09 */
[----:B0-----:R-:W-:-:S03]  /*02f0*/  IMAD.MOV.U32 R4, RZ, RZ, RZ ;  /* 0x000000ffff047224 */ /* 0x001fc600078e00ff */
[----:B------:R-:W-:Y:S02]  /*0300*/  SEL R14, R10, R9, !P0 ;  /* 0x000000090a0e7207 */ /* 0x000fe40004000000 */
[----:B-1----:R-:W-:Y:S02]  /*0310*/  IADD3 R12, PT, PT, RZ, -R5, RZ ;  /* 0x80000005ff0c7210 */ /* 0x002fe40007ffe0ff */
[----:B------:R-:W-:Y:S02]  /*0320*/  IABS R6, R14 ;  /* 0x0000000e00067213 */ /* 0x000fe40000000000 */
[----:B------:R-:W-:Y:S01]  /*0330*/  ISETP.GE.AND P5, PT, R14, RZ, PT ;  /* 0x000000ff0e00720c */ /* 0x000fe20003fa6270 */
[----:B------:R-:W-:Y:S01]  /*0340*/  IMAD R9, R12, R13, RZ ;  /* 0x0000000d0c097224 */ /* 0x000fe200078e02ff */
[----:B------:R-:W-:Y:S01]  /*0350*/  IABS R12, R28 ;  /* 0x0000001c000c7213 */ /* 0x000fe20000000000 */
[----:B------:R-:W-:-:S03]  /*0360*/  IMAD.HI.U32 R8, R8, R6, RZ ;  /* 0x0000000608087227 */ /* 0x000fc600078e00ff */
[----:B------:R-:W-:Y:S01]  /*0370*/  IADD3 R12, PT, PT, RZ, -R12, RZ ;  /* 0x8000000cff0c7210 */ /* 0x000fe20007ffe0ff */
[----:B------:R-:W-:Y:S01]  /*0380*/  IMAD.HI.U32 R4, R5, R9, R4 ;  /* 0x0000000905047227 */ /* 0x000fe200078e0004 */
[----:B------:R-:W-:-:S03]  /*0390*/  IABS R9, R7 ;  /* 0x0000000700097213 */ /* 0x000fc60000000000 */
[----:B------:R-:W-:Y:S02]  /*03a0*/  IMAD.MOV R8, RZ, RZ, -R8 ;  /* 0x000000ffff087224 */ /* 0x000fe400078e0a08 */
[----:B------:R-:W-:-:S04]  /*03b0*/  IMAD.HI.U32 R5, R4, R11, RZ ;  /* 0x0000000b04057227 */ /* 0x000fc800078e00ff */
[----:B------:R-:W-:Y:S02]  /*03c0*/  IMAD R8, R15, R8, R6 ;  /* 0x000000080f087224 */ /* 0x000fe400078e0206 */
[----:B------:R-:W-:Y:S01]  /*03d0*/  IMAD R6, R5, R12, R11 ;  /* 0x0000000c05067224 */ /* 0x000fe200078e020b */
[----:B------:R-:W-:Y:S01]  /*03e0*/  LOP3.LUT R11, R2, R28, RZ, 0x3c, !PT ;  /* 0x0000001c020b7212 */ /* 0x000fe200078e3cff */
[----:B------:R-:W-:Y:S01]  /*03f0*/  IMAD.MOV R14, RZ, RZ, -R14 ;  /* 0x000000ffff0e7224 */ /* 0x000fe200078e0a0e */
[----:B------:R-:W-:Y:S02]  /*0400*/  ISETP.GT.U32.AND P2, PT, R15, R8, PT ;  /* 0x000000080f00720c */ /* 0x000fe40003f44070 */
[----:B------:R-:W-:Y:S02]  /*0410*/  ISETP.GT.U32.AND P1, PT, R13, R6, PT ;  /* 0x000000060d00720c */ /* 0x000fe40003f24070 */
[----:B------:R-:W-:Y:S01]  /*0420*/  ISETP.GE.AND P4, PT, R11, RZ, PT ;  /* 0x000000ff0b00720c */ /* 0x000fe20003f86270 */
[----:B------:R-:W-:-:S08]  /*0430*/  IMAD.HI.U32 R11, R4, R17, RZ ;  /* 0x00000011040b7227 */ /* 0x000fd000078e00ff */
[----:B------:R-:W-:Y:S02]  /*0440*/  @!P2 IADD3 R8, PT, PT, R8, -R15, RZ ;  /* 0x8000000f0808a210 */ /* 0x000fe40007ffe0ff */
[----:B------:R-:W-:Y:S01]  /*0450*/  @!P1 IMAD.IADD R6, R6, 0x1, -R13 ;  /* 0x0000000106069824 */ /* 0x000fe200078e0a0d */
[----:B------:R-:W-:Y:S02]  /*0460*/  @!P1 IADD3 R5, PT, PT, R5, 0x1, RZ ;  /* 0x0000000105059810 */ /* 0x000fe40007ffe0ff */
[----:B------:R-:W-:Y:S02]  /*0470*/  ISETP.GT.U32.AND P3, PT, R15, R8, PT ;  /* 0x000000080f00720c */ /* 0x000fe40003f64070 */
[----:B------:R-:W-:Y:S01]  /*0480*/  ISETP.GE.U32.AND P2, PT, R6, R13, PT ;  /* 0x0000000d0600720c */ /* 0x000fe20003f46070 */
[----:B------:R-:W-:Y:S01]  /*0490*/  IMAD.HI.U32 R6, R4, R9, RZ ;  /* 0x0000000904067227 */ /* 0x000fe200078e00ff */
[----:B------:R-:W-:-:S03]  /*04a0*/  LOP3.LUT R4, RZ, R28, RZ, 0x33, !PT ;  /* 0x0000001cff047212 */ /* 0x000fc600078e33ff */
[-C--:B------:R-:W-:Y:S02]  /*04b0*/  IMAD R9, R6, R12.reuse, R9 ;  /* 0x0000000c06097224 */ /* 0x080fe400078e0209 */
[----:B------:R-:W-:Y:S02]  /*04c0*/  IMAD R12, R11, R12, R17 ;  /* 0x0000000c0b0c7224 */ /* 0x000fe400078e0211 */
[----:B------:R-:W-:Y:S01]  /*04d0*/  IMAD R17, R65, R14, R2 ;  /* 0x0000000e41117224 */ /* 0x000fe200078e0202 */
[C---:B------:R-:W-:Y:S01]  /*04e0*/  ISETP.GT.U32.AND P1, PT, R13.reuse, R9, PT ;  /* 0x000000090d00720c */ /* 0x040fe20003f24070 */
[----:B------:R-:W-:Y:S01]  /*04f0*/  @!P3 IMAD.IADD R8, R8, 0x1, -R15 ;  /* 0x000000010808b824 */ /* 0x000fe200078e0a0f */
[----:B------:R-:W-:Y:S01]  /*0500*/  ISETP.GT.U32.AND P3, PT, R13, R12, PT ;  /* 0x0000000c0d00720c */ /* 0x000fe20003f64070 */
[----:B------:R-:W-:Y:S01]  /*0510*/  VIADD R2, R65, 0xffffffff ;  /* 0xffffffff41027836 */ /* 0x000fe20000000000 */
[----:B------:R-:W-:Y:S02]  /*0520*/  @P2 IADD3 R5, PT, PT, R5, 0x1, RZ ;  /* 0x0000000105052810 */ /* 0x000fe40007ffe0ff */
[----:B------:R-:W-:-:S02]  /*0530*/  ISETP.NE.AND P2, PT, R28, RZ, PT ;  /* 0x000000ff1c00720c */ /* 0x000fc40003f45270 */
[----:B------:R-:W-:Y:S01]  /*0540*/  @!P5 IADD3 R8, PT, PT, -R8, RZ, RZ ;  /* 0x000000ff0808d210 */ /* 0x000fe20007ffe1ff */
[----:B------:R-:W-:-:S03]  /*0550*/  @!P4 IMAD.MOV R5, RZ, RZ, -R5 ;  /* 0x000000ffff05c224 */ /* 0x000fc600078e0a05 */
[----:B------:R-:W-:Y:S01]  /*0560*/  SEL R8, R10, R8, !P0 ;  /* 0x000000080a087207 */ /* 0x000fe20004000000 */
[----:B------:R-:W-:Y:S01]  /*0570*/  @!P1 VIADD R6, R6, 0x1 ;  /* 0x0000000106069836 */ /* 0x000fe20000000000 */
[----:B------:R-:W-:Y:S01]  /*0580*/  SEL R15, R4, R5, !P2 ;  /* 0x00000005040f7207 */ /* 0x000fe20005000000 */
[----:B------:R-:W-:Y:S01]  /*0590*/  @!P3 VIADD R11, R11, 0x1 ;  /* 0x000000010b0bb836 */ /* 0x000fe20000000000 */
[-C--:B------:R-:W-:Y:S02]  /*05a0*/  @!P1 IADD3 R9, PT, PT, R9, -R13.reuse, RZ ;  /* 0x8000000d09099210 */ /* 0x080fe40007ffe0ff */
[----:B------:R-:W-:Y:S02]  /*05b0*/  VIMNMX R5, PT, PT, R15, R8, !PT ;  /* 0x000000080f057248 */ /* 0x000fe40007fe0100 */
[-C--:B------:R-:W-:Y:S02]  /*05c0*/  @!P3 IADD3 R12, PT, PT, R12, -R13.reuse, RZ ;  /* 0x8000000d0c0cb210 */ /* 0x080fe40007ffe0ff */
[----:B------:R-:W-:-:S02]  /*05d0*/  ISETP.GE.U32.AND P4, PT, R9, R13, PT ;  /* 0x0000000d0900720c */ /* 0x000fc40003f86070 */
[----:B------:R-:W-:Y:S02]  /*05e0*/  ISETP.GE.AND P0, PT, R5, R2, PT ;  /* 0x000000020500720c */ /* 0x000fe40003f06270 */
[----:B------:R-:W-:Y:S02]  /*05f0*/  LOP3.LUT R9, R7, R28, RZ, 0x3c, !PT ;  /* 0x0000001c07097212 */ /* 0x000fe400078e3cff */
[----:B------:R-:W-:Y:S02]  /*0600*/  ISETP.GE.U32.AND P5, PT, R12, R13, PT ;  /* 0x0000000d0c00720c */ /* 0x000fe40003fa6070 */
[----:B------:R-:W-:Y:S02]  /*0610*/  LOP3.LUT R2, R28, R19, RZ, 0x3c, !PT ;  /* 0x000000131c027212 */ /* 0x000fe400078e3cff */
[----:B------:R-:W-:Y:S02]  /*0620*/  VIMNMX3 R8, R15, R8, R17, PT ;  /* 0x000000080f08720f */ /* 0x000fe40003800111 */
[----:B------:R-:W-:-:S02]  /*0630*/  ISETP.GE.AND P6, PT, R9, RZ, PT ;  /* 0x000000ff0900720c */ /* 0x000fc40003fc6270 */
[----:B------:R-:W-:Y:S02]  /*0640*/  ISETP.GE.AND P1, PT, R2, RZ, PT ;  /* 0x000000ff0200720c */ /* 0x000fe40003f26270 */
[----:B------:R-:W-:Y:S02]  /*0650*/  ISETP.LT.OR P0, PT, R8, 0x1, P0 ;  /* 0x000000010800780c */ /* 0x000fe40000701670 */
[----:B------:R-:W-:Y:S01]  /*0660*/  IADD3 R2, PT, PT, R7, 0x8, RZ ;  /* 0x0000000807027810 */ /* 0x000fe20007ffe0ff */
[----:B------:R-:W-:Y:S01]  /*0670*/  @P5 VIADD R11, R11, 0x1 ;  /* 0x000000010b0b5836 */ /* 0x000fe20000000000 */
[----:B------:R-:W-:Y:S02]  /*0680*/  @P4 IADD3 R6, PT, PT, R6, 0x1, RZ ;  /* 0x0000000106064810 */ /* 0x000fe40007ffe0ff */
[----:B------:R-:W-:-:S03]  /*0690*/  ISETP.GT.AND P3, PT, R2, UR4, PT ;  /* 0x0000000402007c0c */ /* 0x000fc6000bf64270 */
[----:B------:R-:W-:Y:S02]  /*06a0*/  @!P6 IADD3 R6, PT, PT, -R6, RZ, RZ ;  /* 0x000000ff0606e210 */ /* 0x000fe40007ffe1ff */
[----:B------:R-:W-:Y:S01]  /*06b0*/  SEL R0, R0, 0x8, P3 ;  /* 0x0000000800007807 */ /* 0x000fe20001800000 */
[----:B------:R-:W-:Y:S01]  /*06c0*/  @!P1 IMAD.MOV R11, RZ, RZ, -R11 ;  /* 0x000000ffff0b9224 */ /* 0x000fe200078e0a0b */
[----:B------:R-:W-:Y:S02]  /*06d0*/  SEL R5, R4, R6, !P2 ;  /* 0x0000000604057207 */ /* 0x000fe40005000000 */
[----:B------:R-:W-:Y:S02]  /*06e0*/  @!P0 IADD3 R2, PT, PT, R0, R17, RZ ;  /* 0x0000001100028210 */ /* 0x000fe40007ffe0ff */
[----:B------:R-:W-:Y:S02]  /*06f0*/  SEL R4, R4, R11, !P2 ;  /* 0x0000000b04047207 */ /* 0x000fe40005000000 */
[----:B------:R-:W-:-:S03]  /*0700*/  ISETP.LT.AND P0, PT, R2, R65, !P0 ;  /* 0x000000410200720c */ /* 0x000fc60004701270 */
[----:B------:R-:W-:Y:S01]  /*0710*/  VIADD R4, R4, 0xffffffff ;  /* 0xffffffff04047836 */ /* 0x000fe20000000000 */
[----:B------:R-:W-:-:S04]  /*0720*/  ISETP.LT.OR P0, PT, R5, 0x1, !P0 ;  /* 0x000000010500780c */ /* 0x000fc80004701670 */
[----:B------:R-:W-:-:S13]  /*0730*/  ISETP.GE.OR P0, PT, R5, R4, P0 ;  /* 0x000000040500720c */ /* 0x000fda0000706670 */
[----:B--2---:R-:W-:Y:S05]  /*0740*/  @P0 BRA `(.L_x_0) ;  /* 0x0000003000500947 */ /* 0x004fea0003800000 */
[----:B------:R-:W0:Y:S08]  /*0750*/  LDC R0, c[0x0][0x360] ;  /* 0x0000d800ff007b82 */ /* 0x000e300000000800 */
[----:B------:R-:W1:Y:S01]  /*0760*/  LDC.64 R46, c[0x0][0x380] ;  /* 0x0000e000ff2e7b82 */ /* 0x000e620000000a00 */
[----:B------:R-:W2:Y:S01]  /*0770*/  S2R R13, SR_TID.X ;  /* 0x00000000000d7919 */ /* 0x000ea20000002100 */
[----:B------:R-:W3:Y:S01]  /*0780*/  LDCU UR11, c[0x0][0x3c8] ;  /* 0x00007900ff0b77ac */ /* 0x000ee20008000800 */
[----:B------:R-:W4:Y:S05]  /*0790*/  LDCU UR9, c[0x0][0x3c8] ;  /* 0x00007900ff0977ac */ /* 0x000f2a0008000800 */
[----:B------:R-:W5:Y:S01]  /*07a0*/  LDC R4, c[0x0][0x3c4] ;  /* 0x0000f100ff047b82 */ /* 0x000f620000000800 */
[----:B0-----:R-:W-:-:S07]  /*07b0*/  IMAD R5, R0, UR5, R3 ;  /* 0x0000000500057c24 */ /* 0x001fce000f8e0203 */
[----:B------:R-:W0:Y:S01]  /*07c0*/  LDC.64 R40, c[0x0][0x398] ;  /* 0x0000e600ff287b82 */ /* 0x000e220000000a00 */
[----:B------:R-:W-:-:S07]  /*07d0*/  LEA R5, R5, UR8, 0x3 ;  /* 0x0000000805057c11 */ /* 0x000fce000f8e18ff */
[----:B------:R-:W0:Y:S01]  /*07e0*/  LDC.64 R44, c[0x0][0x390] ;  /* 0x0000e400ff2c7b82 */ /* 0x000e220000000a00 */
[----:B-1----:R-:W-:-:S05]  /*07f0*/  IMAD.WIDE R46, R5, 0x4, R46 ;  /* 0x00000004052e7825 */ /* 0x002fca00078e022e */
[----:B------:R-:W3:Y:S01]  /*0800*/  LDG.E.CONSTANT R69, desc[UR6][R46.64] ;  /* 0x000000062e457981 */ /* 0x000ee2000c1e9900 */
[----:B------:R-:W-:Y:S01]  /*0810*/  IADD3 R6, PT, PT, R5, -0x1, RZ ;  /* 0xffffffff05067810 */ /* 0x000fe20007ffe0ff */
[----:B------:R-:W1:Y:S01]  /*0820*/  LDC.64 R10, c[0x0][0x398] ;  /* 0x0000e600ff0a7b82 */ /* 0x000e620000000a00 */
[----:B-----5:R-:W-:Y:S01]  /*0830*/  IMAD R15, R4, R4, RZ ;  /* 0x00000004040f7224 */ /* 0x020fe200078e02ff */
[----:B------:R-:W5:Y:S01]  /*0840*/  S2R R3, SR_TID.X ;  /* 0x0000000000037919 */ /* 0x000f620000002100 */
[----:B------:R-:W-:Y:S01]  /*0850*/  IADD3 R9, PT, PT, R6, -R65, -R28 ;  /* 0x8000004106097210 */ /* 0x000fe20007ffe81c */
[C---:B--2---:R-:W-:Y:S01]  /*0860*/  IMAD R13, R0.reuse, UR5, R13 ;  /* 0x00000005000d7c24 */ /* 0x044fe2000f8e020d */
[----:B------:R-:W2:Y:S04]  /*0870*/  S2R R7, SR_TID.X ;  /* 0x0000000000077919 */ /* 0x000ea80000002100 */
[----:B----4-:R-:W-:Y:S01]  /*0880*/  LEA R13, R13, UR9, 0x3 ;  /* 0x000000090d0d7c11 */ /* 0x010fe2000f8e18ff */
[----:B------:R-:W4:Y:S01]  /*0890*/  LDCU UR9, c[0x0][0x3c8] ;  /* 0x00007900ff0977ac */ /* 0x000f220008000800 */
[----:B-----5:R-:W-:-:S05]  /*08a0*/  IMAD R3, R0, UR5, R3 ;  /* 0x0000000500037c24 */ /* 0x020fca000f8e0203 */
[----:B---3--:R-:W-:Y:S02]  /*08b0*/  LEA R8, R3, UR11, 0x3 ;  /* 0x0000000b03087c11 */ /* 0x008fe4000f8e18ff */
[----:B------:R-:W3:Y:S03]  /*08c0*/  LDC.64 R2, c[0x0][0x398] ;  /* 0x0000e600ff027b82 */ /* 0x000ee60000000a00 */
[----:B------:R-:W-:-:S05]  /*08d0*/  VIADD R8, R8, 0xffffffff ;  /* 0xffffffff08087836 */ /* 0x000fca0000000000 */
[----:B------:R-:W-:Y:S01]  /*08e0*/  IADD3 R15, PT, PT, R8, -R4, -R15 ;  /* 0x80000004080f7210 */ /* 0x000fe20007ffe80f */
[----:B0-----:R-:W-:Y:S01]  /*08f0*/  IMAD.WIDE R8, R9, 0x8, R40 ;  /* 0x0000000809087825 */ /* 0x001fe200078e0228 */
[----:B------:R-:W-:-:S03]  /*0900*/  IADD3 R13, PT, PT, R13, -0x1, RZ ;  /* 0xffffffff0d0d7810 */ /* 0x000fc60007ffe0ff */
[----:B-1----:R-:W-:Y:S01]  /*0910*/  IMAD.WIDE R36, R15, 0x8, R10 ;  /* 0x000000080f247825 */ /* 0x002fe200078e020a */
[----:B------:R-:W5:Y:S03]  /*0920*/  LDG.E.64.CONSTANT R62, desc[UR6][R8.64+0x8] ;  /* 0x00000806083e7981 */ /* 0x000f66000c1e9b00 */
[-C--:B------:R-:W-:Y:S01]  /*0930*/  IMAD R11, R4, R4.reuse, RZ ;  /* 0x00000004040b7224 */ /* 0x080fe200078e02ff */
[----:B------:R-:W5:Y:S04]  /*0940*/  LDG.E.64.CONSTANT R56, desc[UR6][R8.64+0x10] ;  /* 0x0000100608387981 */ /* 0x000f68000c1e9b00 */
[----:B------:R-:W-:Y:S01]  /*0950*/  IADD3 R13, PT, PT, R13, -R4, -R11 ;  /* 0x800000040d0d7210 */ /* 0x000fe20007ffe80b */
[----:B------:R-:W5:Y:S01]  /*0960*/  LDG.E.64.CONSTANT R36, desc[UR6][R36.64] ;  /* 0x0000000624247981 */ /* 0x000f62000c1e9b00 */
[----:B------:R-:W0:Y:S01]  /*0970*/  LDC.64 R10, c[0x0][0x398] ;  /* 0x0000e600ff0a7b82 */ /* 0x000e220000000a00 */
[----:B--2---:R-:W-:-:S02]  /*0980*/  IMAD R7, R0, UR5, R7 ;  /* 0x0000000500077c24 */ /* 0x004fc4000f8e0207 */
[----:B---3--:R-:W-:-:S03]  /*0990*/  IMAD.WIDE R2, R13, 0x8, R2 ;  /* 0x000000080d027825 */ /* 0x008fc600078e0202 */
[----:B----4-:R-:W-:Y:S01]  /*09a0*/  LEA R12, R7, UR9, 0x3 ;  /* 0x00000009070c7c11 */ /* 0x010fe2000f8e18ff */
[C---:B------:R-:W-:Y:S01]  /*09b0*/  IMAD.WIDE R32, R4.reuse, 0x8, R2 ;  /* 0x0000000804207825 */ /* 0x040fe200078e0202 */
[----:B------:R-:W1:Y:S01]  /*09c0*/  S2R R29, SR_TID.X ;  /* 0x00000000001d7919 */ /* 0x000e620000002100 */
[----:B------:R-:W2:Y:S02]  /*09d0*/  LDCU UR9, c[0x0][0x3c8] ;  /* 0x00007900ff0977ac */ /* 0x000ea40008000800 */
[----:B------:R-:W-:Y:S02]  /*09e0*/  IMAD R7, R4, R4, RZ ;  /* 0x0000000404077224 */ /* 0x000fe400078e02ff */
[----:B------:R-:W-:Y:S01]  /*09f0*/  VIADD R12, R12, 0xffffffff ;  /* 0xffffffff0c0c7836 */ /* 0x000fe20000000000 */
[----:B------:R-:W3:Y:S01]  /*0a00*/  LDG.E.64.CONSTANT R32, desc[UR6][R32.64] ;  /* 0x0000000620207981 */ /* 0x000ee2000c1e9b00 */
[----:B------:R-:W-:-:S03]  /*0a10*/  IMAD.WIDE R22, R65, 0x8, R8 ;  /* 0x0000000841167825 */ /* 0x000fc600078e0208 */
[----:B------:R-:W-:Y:S02]  /*0a20*/  IADD3 R7, PT, PT, R12, -R4, -R7 ;  /* 0x800000040c077210 */ /* 0x000fe40007ffe807 */
[----:B------:R-:W4:Y:S03]  /*0a30*/  LDG.E.64.CONSTANT R18, desc[UR6][R22.64+0x8] ;  /* 0x0000080616127981 */ /* 0x000f26000c1e9b00 */
[----:B0-----:R-:W-:Y:S01]  /*0a40*/  IMAD.WIDE R10, R7, 0x8, R10 ;  /* 0x00000008070a7825 */ /* 0x001fe200078e020a */
[----:B------:R-:W4:Y:S03]  /*0a50*/  LDG.E.64.CONSTANT R58, desc[UR6][R22.64+0x10] ;  /* 0x00001006163a7981 */ /* 0x000f26000c1e9b00 */
[----:B------:R-:W-:-:S04]  /*0a60*/  IMAD.WIDE R10, R4, 0x8, R10 ;  /* 0x00000008040a7825 */ /* 0x000fc800078e020a */
[----:B------:R-:W-:-:S06]  /*0a70*/  IMAD.WIDE R30, R4, 0x8, R10 ;  /* 0x00000008041e7825 */ /* 0x000fcc00078e020a */
[----:B------:R-:W4:Y:S01]  /*0a80*/  LDG.E.64.CONSTANT R30, desc[UR6][R30.64] ;  /* 0x000000061e1e7981 */ /* 0x000f22000c1e9b00 */
[----:B------:R-:W-:-:S05]  /*0a90*/  IMAD.WIDE R52, R65, 0x8, R22 ;  /* 0x0000000841347825 */ /* 0x000fca00078e0216 */
[----:B------:R-:W4:Y:S01]  /*0aa0*/  LDG.E.64.CONSTANT R14, desc[UR6][R52.64+0x8] ;  /* 0x00000806340e7981 */ /* 0x000f22000c1e9b00 */
[----:B------:R-:W-:-:S03]  /*0ab0*/  IADD3 R7, PT, PT, R6, -R65, RZ ;  /* 0x8000004106077210 */ /* 0x000fc60007ffe0ff */
[----:B------:R-:W4:Y:S02]  /*0ac0*/  LDG.E.64.CONSTANT R42, desc[UR6][R52.64+0x10] ;  /* 0x00001006342a7981 */ /* 0x000f24000c1e9b00 */
[----:B------:R-:W-:-:S05]  /*0ad0*/  IMAD.WIDE R40, R7, 0x8, R40 ;  /* 0x0000000807287825 */ /* 0x000fca00078e0228 */
[----:B------:R-:W4:Y:S04]  /*0ae0*/  LDG.E.64.CONSTANT R6, desc[UR6][R40.64] ;  /* 0x0000000628067981 */ /* 0x000f28000c1e9b00 */
[----:B------:R-:W4:Y:S04]  /*0af0*/  LDG.E.64.CONSTANT R60, desc[UR6][R40.64+0x8] ;  /* 0x00000806283c7981 */ /* 0x000f28000c1e9b00 */
[----:B------:R-:W4:Y:S01]  /*0b00*/  LDG.E.64.CONSTANT R38, desc[UR6][R40.64+0x10] ;  /* 0x0000100628267981 */ /* 0x000f22000c1e9b00 */
[----:B------:R-:W-:-:S05]  /*0b10*/  IMAD.WIDE R68, R69, 0x8, R44 ;  /* 0x0000000845447825 */ /* 0x000fca00078e022c */
[----:B------:R-:W5:Y:S04]  /*0b20*/  LDG.E.64.CONSTANT R34, desc[UR6][R68.64+0x8] ;  /* 0x0000080644227981 */ /* 0x000f68000c1e9b00 */
[----:B------:R-:W3:Y:S04]  /*0b30*/  LDG.E.64.CONSTANT R48, desc[UR6][R68.64] ;  /* 0x0000000644307981 */ /* 0x000ee8000c1e9b00 */
[----:B------:R-:W4:Y:S04]  /*0b40*/  LDG.E.64.CONSTANT R50, desc[UR6][R68.64+0x10] ;  /* 0x0000100644327981 */ /* 0x000f28000c1e9b00 */
        /* <DEDUP_REMOVED lines=8> */
[----:B------:R-:W4:Y:S01]  /*0bd0*/  LDG.E.64.CONSTANT R8, desc[UR6][R68.64+0x58] ;  /* 0x0000580644087981 */ /* 0x000f22000c1e9b00 */
[----:B-1----:R-:W-:-:S03]  /*0be0*/  IMAD R29, R0, UR5, R29 ;  /* 0x00000005001d7c24 */ /* 0x002fc6000f8e021d */
[----:B------:R-:W4:Y:S02]  /*0bf0*/  LDG.E.64.CONSTANT R66, desc[UR6][R68.64+0xd0] ;  /* 0x0000d00644427981 */ /* 0x000f24000c1e9b00 */
[----:B--2---:R-:W-:-:S05]  /*0c00*/  LEA R29, R29, UR9, 0x3 ;  /* 0x000000091d1d7c11 */ /* 0x004fca000f8e18ff */
[----:B------:R-:W-:-:S05]  /*0c10*/  VIADD R29, R29, 0xffffffff ;  /* 0xffffffff1d1d7836 */ /* 0x000fca0000000000 */
[----:B------:R-:W-:Y:S01]  /*0c20*/  IADD3 R29, PT, PT, R29, -R4, RZ ;  /* 0x800000041d1d7210 */ /* 0x000fe20007ffe0ff */
[----:B-----5:R-:W-:-:S08]  /*0c30*/  DMUL R34, R62, R34 ;  /* 0x000000223e227228 */ /* 0x020fd00000000000 */
[----:B---3--:R-:W-:Y:S01]  /*0c40*/  DFMA R34, R36, R48, R34 ;  /* 0x000000302422722b */ /* 0x008fe20000000022 */
[----:B------:R-:W0:Y:S07]  /*0c50*/  LDC.64 R36, c[0x0][0x398] ;  /* 0x0000e600ff247b82 */ /* 0x000e2e0000000a00 */
[----:B----4-:R-:W-:Y:S01]  /*0c60*/  DFMA R34, R56, R50, R34 ;  /* 0x000000323822722b */ /* 0x010fe20000000022 */
[----:B------:R-:W-:-:S07]  /*0c70*/  IMAD.WIDE R50, R4, 0x8, R40 ;  /* 0x0000000804327825 */ /* 0x000fce00078e0228 */
[----:B------:R-:W-:Y:S01]  /*0c80*/  DFMA R32, R32, R2, R34 ;  /* 0x000000022020722b */ /* 0x000fe20000000022 */
[----:B------:R-:W2:Y:S07]  /*0c90*/  LDG.E.64.CONSTANT R2, desc[UR6][R68.64+0x60] ;  /* 0x0000600644027981 */ /* 0x000eae000c1e9b00 */
[----:B------:R-:W-:Y:S01]  /*0ca0*/  DFMA R32, R18, R16, R32 ;  /* 0x000000101220722b */ /* 0x000fe20000000020 */
[----:B------:R1:W2:Y:S01]  /*0cb0*/  LDG.E.64.CONSTANT R16, desc[UR6][R50.64] ;  /* 0x0000000632107981 */ /* 0x0002a2000c1e9b00 */
[----:B------:R-:W-:-:S06]  /*0cc0*/  IMAD.WIDE R34, R65, 0x8, R40 ;  /* 0x0000000841227825 */ /* 0x000fcc00078e0228 */
[----:B------:R-:W-:Y:S01]  /*0cd0*/  DFMA R48, R58, R20, R32 ;  /* 0x000000143a30722b */ /* 0x000fe20000000020 */
[----:B------:R-:W3:Y:S01]  /*0ce0*/  LDG.E.64.CONSTANT R52, desc[UR6][R34.64+0x8] ;  /* 0x0000080622347981 */ /* 0x000ee2000c1e9b00 */
[----:B0-----:R-:W-:-:S03]  /*0cf0*/  IMAD.WIDE R32, R29, 0x8, R36 ;  /* 0x000000081d207825 */ /* 0x001fc600078e0224 */
[----:B------:R-:W3:Y:S01]  /*0d00*/  LDG.E.64.CONSTANT R20, desc[UR6][R68.64+0x68] ;  /* 0x0000680644147981 */ /* 0x000ee2000c1e9b00 */
[C---:B------:R-:W-:Y:S02]  /*0d10*/  IMAD.WIDE R32, R4.reuse, 0x8, R32 ;  /* 0x0000000804207825 */ /* 0x040fe400078e0220 */
[----:B------:R-:W-:Y:S01]  /*0d20*/  DFMA R30, R30, R26, R48 ;  /* 0x0000001a1e1e722b */ /* 0x000fe20000000030 */
[----:B------:R-:W4:Y:S04]  /*0d30*/  LDG.E.64.CONSTANT R36, desc[UR6][R34.64+0x10] ;  /* 0x0000100622247981 */ /* 0x000f28000c1e9b00 */
[----:B------:R-:W4:Y:S01]  /*0d40*/  LDG.E.64.CONSTANT R26, desc[UR6][R68.64+0x70] ;  /* 0x00007006441a7981 */ /* 0x000f22000c1e9b00 */
[----:B------:R-:W-:Y:S02]  /*0d50*/  IMAD.WIDE R32, R4, 0x8, R32 ;  /* 0x0000000804207825 */ /* 0x000fe400078e0220 */
[----:B------:R-:W-:-:S02]  /*0d60*/  DFMA R12, R14, R12, R30 ;  /* 0x0000000c0e0c722b */ /* 0x000fc4000000001e */
[----:B------:R-:W5:Y:S01]  /*0d70*/  LDG.E.64.CONSTANT R30, desc[UR6][R68.64+0x78] ;  /* 0x00007806441e7981 */ /* 0x000f62000c1e9b00 */
[----:B------:R-:W-:-:S03]  /*0d80*/  IMAD.WIDE R48, R65, 0x8, R34 ;  /* 0x0000000841307825 */ /* 0x000fc600078e0222 */
[----:B------:R-:W5:Y:S02]  /*0d90*/  LDG.E.64.CONSTANT R32, desc[UR6][R32.64] ;  /* 0x0000000620207981 */ /* 0x000f64000c1e9b00 */
[----:B-1----:R-:W-:Y:S02]  /*0da0*/  DFMA R50, R42, R10, R12 ;  /* 0x0000000a2a32722b */ /* 0x002fe4000000000c */
[----:B------:R-:W5:Y:S04]  /*0db0*/  LDG.E.64.CONSTANT R12, desc[UR6][R68.64+0x80] ;  /* 0x00008006440c7981 */ /* 0x000f68000c1e9b00 */
[----:B------:R-:W5:Y:S02]  /*0dc0*/  LDG.E.64.CONSTANT R10, desc[UR6][R48.64+0x8] ;  /* 0x00000806300a7981 */ /* 0x000f64000c1e9b00 */
[----:B------:R-:W-:-:S02]  /*0dd0*/  DFMA R50, R6, R24, R50 ;  /* 0x000000180632722b */ /* 0x000fc40000000032 */
[----:B------:R-:W5:Y:S04]  /*0de0*/  LDG.E.64.CONSTANT R6, desc[UR6][R68.64+0x88] ;  /* 0x0000880644067981 */ /* 0x000f68000c1e9b00 */
[----:B------:R0:W5:Y:S01]  /*0df0*/  LDG.E.64.CONSTANT R34, desc[UR6][R48.64+0x10] ;  /* 0x0000100630227981 */ /* 0x000162000c1e9b00 */
[----:B------:R-:W-:Y:S01]  /*0e00*/  IMAD.WIDE.U32 R24, R28, 0x8, R40 ;  /* 0x000000081c187825 */ /* 0x000fe200078e0028 */
[----:B------:R-:W-:Y:S02]  /*0e10*/  DFMA R50, R60, R22, R50 ;  /* 0x000000163c32722b */ /* 0x000fe40000000032 */
[----:B------:R-:W5:Y:S04]  /*0e20*/  LDG.E.64.CONSTANT R28, desc[UR6][R68.64+0x90] ;  /* 0x00009006441c7981 */ /* 0x000f68000c1e9b00 */
[----:B------:R-:W5:Y:S02]  /*0e30*/  LDG.E.64.CONSTANT R22, desc[UR6][R24.64] ;  /* 0x0000000618167981 */ /* 0x000f64000c1e9b00 */
[----:B------:R-:W-:-:S02]  /*0e40*/  DFMA R54, R38, R8, R50 ;  /* 0x000000082636722b */ /* 0x000fc40000000032 */
[----:B------:R-:W5:Y:S04]  /*0e50*/  LDG.E.64.CONSTANT R50, desc[UR6][R68.64+0x98] ;  /* 0x0000980644327981 */ /* 0x000f68000c1e9b00 */
[----:B------:R-:W5:Y:S01]  /*0e60*/  LDG.E.64.CONSTANT R8, desc[UR6][R24.64+0x8] ;  /* 0x0000080618087981 */ /* 0x000f62000c1e9b00 */
[----:B0-----:R-:W-:-:S04]  /*0e70*/  IMAD.WIDE R48, R65, 0x8, R24 ;  /* 0x0000000841307825 */ /* 0x001fc800078e0218 */
[----:B------:R-:W-:Y:S01]  /*0e80*/  IMAD.WIDE R64, R65, 0x8, R48 ;  /* 0x0000000841407825 */ /* 0x000fe200078e0230 */
[----:B--2---:R-:W-:Y:S01]  /*0e90*/  DFMA R2, R16, R2, R54 ;  /* 0x000000021002722b */ /* 0x004fe20000000036 */
[----:B------:R-:W2:Y:S04]  /*0ea0*/  LDG.E.64.CONSTANT R16, desc[UR6][R48.64] ;  /* 0x0000000630107981 */ /* 0x000ea8000c1e9b00 */
[----:B------:R-:W2:Y:S03]  /*0eb0*/  LDG.E.64.CONSTANT R54, desc[UR6][R68.64+0xc8] ;  /* 0x0000c80644367981 */ /* 0x000ea6000c1e9b00 */
[----:B---3--:R-:W-:Y:S01]  /*0ec0*/  DFMA R2, R52, R20, R2 ;  /* 0x000000143402722b */ /* 0x008fe20000000002 */
[----:B------:R-:W3:Y:S07]  /*0ed0*/  LDG.E.64.CONSTANT R20, desc[UR6][R68.64+0xb0] ;  /* 0x0000b00644147981 */ /* 0x000eee000c1e9b00 */
[----:B----4-:R-:W-:Y:S01]  /*0ee0*/  DFMA R2, R36, R26, R2 ;  /* 0x0000001a2402722b */ /* 0x010fe20000000002 */
[----:B------:R-:W4:Y:S07]  /*0ef0*/  LDG.E.64.CONSTANT R26, desc[UR6][R64.64] ;  /* 0x00000006401a7981 */ /* 0x000f2e000c1e9b00 */
[----:B-----5:R-:W-:-:S02]  /*0f00*/  DFMA R30, R32, R30, R2 ;  /* 0x0000001e201e722b */ /* 0x020fc40000000002 */
[----:B------:R-:W5:Y:S04]  /*0f10*/  LDG.E.64.CONSTANT R2, desc[UR6][R68.64+0xa0] ;  /* 0x0000a00644027981 */ /* 0x000f68000c1e9b00 */
[----:B------:R-:W5:Y:S02]  /*0f20*/  LDG.E.64.CONSTANT R32, desc[UR6][R24.64+0x10] ;  /* 0x0000100618207981 */ /* 0x000f64000c1e9b00 */
[----:B------:R-:W-:Y:S02]  /*0f30*/  DFMA R30, R10, R12, R30 ;  /* 0x0000000c0a1e722b */ /* 0x000fe4000000001e */
[----:B------:R-:W2:Y:S06]  /*0f40*/  LDG.E.64.CONSTANT R12, desc[UR6][R68.64+0xa8] ;  /* 0x0000a806440c7981 */ /* 0x000eac000c1e9b00 */
[----:B------:R-:W-:Y:S01]  /*0f50*/  DFMA R30, R34, R6, R30 ;  /* 0x00000006221e722b */ /* 0x000fe2000000001e */
[----:B------:R-:W4:Y:S04]  /*0f60*/  LDG.E.64.CONSTANT R24, desc[UR6][R68.64+0xc0] ;  /* 0x0000c00644187981 */ /* 0x000f28000c1e9b00 */
[----:B------:R-:W3:Y:S03]  /*0f70*/  LDG.E.64.CONSTANT R6, desc[UR6][R48.64+0x8] ;  /* 0x0000080630067981 */ /* 0x000ee6000c1e9b00 */
[----:B------:R-:W-:Y:S01]  /*0f80*/  DFMA R28, R22, R28, R30 ;  /* 0x0000001c161c722b */ /* 0x000fe2000000001e */
[----:B------:R-:W4:Y:S04]  /*0f90*/  LDG.E.64.CONSTANT R22, desc[UR6][R68.64+0xb8] ;  /* 0x0000b80644167981 */ /* 0x000f28000c1e9b00 */
[----:B------:R-:W4:Y:S03]  /*0fa0*/  LDG.E.64.CONSTANT R30, desc[UR6][R48.64+0x10] ;  /* 0x00001006301e7981 */ /* 0x000f26000c1e9b00 */
[----:B------:R-:W-:-:S02]  /*0fb0*/  DFMA R50, R8, R50, R28 ;  /* 0x000000320832722b */ /* 0x000fc4000000001c */
[----:B------:R-:W4:Y:S04]  /*0fc0*/  LDG.E.64.CONSTANT R28, desc[UR6][R64.64+0x10] ;  /* 0x00001006401c7981 */ /* 0x000f28000c1e9b00 */
[----:B------:R-:W4:Y:S02]  /*0fd0*/  LDG.E.64.CONSTANT R48, desc[UR6][R64.64+0x8] ;  /* 0x0000080640307981 */ /* 0x000f24000c1e9b00 */
[----:B-----5:R-:W-:-:S08]  /*0fe0*/  DFMA R2, R32, R2, R50 ;  /* 0x000000022002722b */ /* 0x020fd00000000032 */
[----:B--2---:R-:W-:Y:S01]  /*0ff0*/  DFMA R2, R16, R12, R2 ;  /* 0x0000000c1002722b */ /* 0x004fe20000000002 */
[----:B------:R-:W0:Y:S07]  /*1000*/  LDC.64 R12, c[0x0][0x3b0] ;  /* 0x0000ec00ff0c7b82 */ /* 0x000e2e0000000a00 */
[----:B---3--:R-:W-:-:S08]  /*1010*/  DFMA R2, R6, R20, R2 ;  /* 0x000000140602722b */ /* 0x008fd00000000002 */
[----:B----4-:R-:W-:Y:S01]  /*1020*/  DFMA R2, R30, R22, R2 ;  /* 0x000000161e02722b */ /* 0x010fe20000000002 */
[----:B------:R-:W-:-:S07]  /*1030*/  VIADD R16, R5, 0x1 ;  /* 0x0000000105107836 */ /* 0x000fce0000000000 */
[----:B------:R-:W-:Y:S01]  /*1040*/  DFMA R2, R26, R24, R2 ;  /* 0x000000181a02722b */ /* 0x000fe20000000002 */
[----:B------:R-:W-:-:S07]  /*1050*/  ISETP.GE.AND P0, PT, R16, UR4, PT ;  /* 0x0000000410007c0c */ /* 0x000fce000bf06270 */
[----:B------:R-:W-:Y:S01]  /*1060*/  DFMA R2, R48, R54, R2 ;  /* 0x000000363002722b */ /* 0x000fe20000000002 */
[----:B0-----:R-:W-:-:S07]  /*1070*/  IMAD.WIDE R26, R5, 0x8, R12 ;  /* 0x00000008051a7825 */ /* 0x001fce00078e020c */
[----:B------:R-:W-:-:S07]  /*1080*/  DFMA R2, R28, R66, R2 ;  /* 0x000000421c02722b */ /* 0x000fce0000000002 */
[----:B------:R0:W-:Y:S01]  /*1090*/  STG.E.64 desc[UR6][R26.64], R2 ;  /* 0x000000021a007986 */ /* 0x0001e2000c101b06 */
[----:B------:R-:W-:Y:S05]  /*10a0*/  @P0 EXIT ;  /* 0x000000000000094d */ /* 0x000fea0003800000 */
[----:B------:R-:W2:Y:S01]  /*10b0*/  LDG.E.CONSTANT R51, desc[UR6][R46.64+0x4] ;  /* 0x000004062e337981 */ /* 0x000ea2000c1e9900 */
[----:B------:R-:W1:Y:S01]  /*10c0*/  LDCU UR9, c[0x0][0x3c8] ;  /* 0x00007900ff0977ac */ /* 0x000e620008000800 */
[----:B------:R-:W3:Y:S01]  /*10d0*/  LDC.64 R24, c[0x0][0x398] ;  /* 0x0000e600ff187b82 */ /* 0x000ee20000000a00 */
[----:B0-----:R-:W0:Y:S01]  /*10e0*/  S2R R3, SR_TID.X ;  /* 0x0000000000037919 */ /* 0x001e220000002100 */
[----:B------:R-:W4:Y:S01]  /*10f0*/  LDCU UR11, c[0x0][0x3c8] ;  /* 0x00007900ff0b77ac */ /* 0x000f220008000800 */
[----:B0-----:R-:W-:-:S05]  /*1100*/  IMAD R2, R0, UR5, R3 ;  /* 0x0000000500027c24 */ /* 0x001fca000f8e0203 */
[----:B-1----:R-:W-:Y:S01]  /*1110*/  LEA R5, R2, UR9, 0x3 ;  /* 0x0000000902057c11 */ /* 0x002fe2000f8e18ff */
[----:B------:R-:W-:-:S03]  /*1120*/  IMAD R2, R4, R4, RZ ;  /* 0x0000000404027224 */ /* 0x000fc600078e02ff */
[----:B------:R-:W-:-:S04]  /*1130*/  IADD3 R5, PT, PT, R5, -0x1, RZ ;  /* 0xffffffff05057810 */ /* 0x000fc80007ffe0ff */
[----:B------:R-:W-:-:S05]  /*1140*/  IADD3 R69, PT, PT, R5, -R4, -R2 ;  /* 0x8000000405457210 */ /* 0x000fca0007ffe802 */
[----:B---3--:R-:W-:-:S05]  /*1150*/  IMAD.WIDE R68, R69, 0x8, R24 ;  /* 0x0000000845447825 */ /* 0x008fca00078e0218 */
[----:B------:R-:W3:Y:S01]  /*1160*/  LDG.E.64.CONSTANT R22, desc[UR6][R68.64+0x18] ;  /* 0x0000180644167981 */ /* 0x000ee2000c1e9b00 */
[----:B--2---:R-:W-:-:S05]  /*1170*/  IMAD.WIDE R50, R51, 0x8, R44 ;  /* 0x0000000833327825 */ /* 0x004fca00078e022c */
[----:B------:R-:W2:Y:S04]  /*1180*/  LDG.E.64.CONSTANT R54, desc[UR6][R50.64+0x8] ;  /* 0x0000080632367981 */ /* 0x000ea8000c1e9b00 */
[----:B------:R-:W5:Y:S04]  /*1190*/  LDG.E.64.CONSTANT R20, desc[UR6][R50.64] ;  /* 0x0000000632147981 */ /* 0x000f68000c1e9b00 */
[----:B------:R-:W3:Y:S04]  /*11a0*/  LDG.E.64.CONSTANT R16, desc[UR6][R50.64+0x10] ;  /* 0x0000100632107981 */ /* 0x000ee8000c1e9b00 */
[----:B------:R-:W4:Y:S04]  /*11b0*/  LDG.E.64.CONSTANT R12, desc[UR6][R50.64+0x18] ;  /* 0x00001806320c7981 */ /* 0x000f28000c1e9b00 */
[----:B------:R-:W4:Y:S01]  /*11c0*/  LDG.E.64.CONSTANT R64, desc[UR6][R50.64+0x20] ;  /* 0x0000200632407981 */ /* 0x000f22000c1e9b00 */
[----:B------:R-:W-:Y:S01]  /*11d0*/  IMAD.WIDE R66, R4, 0x8, R68 ;  /* 0x0000000804427825 */ /* 0x000fe200078e0244 */
[----:B--2---:R-:W-:-:S08]  /*11e0*/  DMUL R54, R56, R54 ;  /* 0x0000003638367228 */ /* 0x004fd00000000000 */
[----:B-----5:R-:W-:Y:S01]  /*11f0*/  DFMA R20, R62, R20, R54 ;  /* 0x000000143e14722b */ /* 0x020fe20000000036 */
[----:B------:R-:W2:Y:S04]  /*1200*/  LDG.E.64.CONSTANT R62, desc[UR6][R50.64+0x28] ;  /* 0x00002806323e7981 */ /* 0x000ea8000c1e9b00 */
[----:B------:R-:W5:Y:S03]  /*1210*/  LDG.E.64.CONSTANT R54, desc[UR6][R50.64+0x30] ;  /* 0x0000300632367981 */ /* 0x000f66000c1e9b00 */
[----:B---3--:R-:W-:Y:S02]  /*1220*/  DFMA R16, R22, R16, R20 ;  /* 0x000000101610722b */ /* 0x008fe40000000014 */
[----:B------:R-:W2:Y:S06]  /*1230*/  LDG.E.64.CONSTANT R20, desc[UR6][R66.64+0x18] ;  /* 0x0000180642147981 */ /* 0x000eac000c1e9b00 */
[----:B----4-:R-:W-:-:S02]  /*1240*/  DFMA R12, R18, R12, R16 ;  /* 0x0000000c120c722b */ /* 0x010fc40000000010 */
[----:B------:R-:W3:Y:S01]  /*1250*/  LDG.E.64.CONSTANT R16, desc[UR6][R50.64+0x38] ;  /* 0x0000380632107981 */ /* 0x000ee2000c1e9b00 */
[----:B------:R-:W-:-:S05]  /*1260*/  IMAD.WIDE R18, R4, 0x8, R66 ;  /* 0x0000000804127825 */ /* 0x000fca00078e0242 */
[----:B------:R-:W-:Y:S01]  /*1270*/  DFMA R64, R58, R64, R12 ;  /* 0x000000403a40722b */ /* 0x000fe2000000000c */
[----:B------:R-:W4:Y:S04]  /*1280*/  LDG.E.64.CONSTANT R18, desc[UR6][R18.64+0x18] ;  /* 0x0000180612127981 */ /* 0x000f28000c1e9b00 */
[----:B------:R-:W4:Y:S03]  /*1290*/  LDG.E.64.CONSTANT R12, desc[UR6][R50.64+0x40] ;  /* 0x00004006320c7981 */ /* 0x000f26000c1e9b00 */
[----:B--2---:R-:W-:Y:S01]  /*12a0*/  DFMA R64, R20, R62, R64 ;  /* 0x0000003e1440722b */ /* 0x004fe20000000040 */
[----:B------:R-:W2:Y:S07]  /*12b0*/  LDG.E.64.CONSTANT R62, desc[UR6][R50.64+0x48] ;  /* 0x00004806323e7981 */ /* 0x000eae000c1e9b00 */
[----:B-----5:R-:W-:Y:S01]  /*12c0*/  DFMA R64, R14, R54, R64 ;  /* 0x000000360e40722b */ /* 0x020fe20000000040 */
[----:B------:R-:W5:Y:S04]  /*12d0*/  LDG.E.64.CONSTANT R14, desc[UR6][R50.64+0x50] ;  /* 0x00005006320e7981 */ /* 0x000f68000c1e9b00 */
[----:B------:R-:W5:Y:S03]  /*12e0*/  LDG.E.64.CONSTANT R54, desc[UR6][R50.64+0x58] ;  /* 0x0000580632367981 */ /* 0x000f66000c1e9b00 */
[----:B---3--:R-:W-:Y:S01]  /*12f0*/  DFMA R64, R42, R16, R64 ;  /* 0x000000102a40722b */ /* 0x008fe20000000040 */
[----:B------:R-:W3:Y:S07]  /*1300*/  LDG.E.64.CONSTANT R16, desc[UR6][R40.64+0x18] ;  /* 0x0000180628107981 */ /* 0x000eee000c1e9b00 */
[----:B----4-:R-:W-:Y:S01]  /*1310*/  DFMA R64, R18, R12, R64 ;  /* 0x0000000c1240722b */ /* 0x010fe20000000040 */
[----:B------:R-:W4:Y:S01]  /*1320*/  LDG.E.64.CONSTANT R12, desc[UR6][R50.64+0x60] ;  /* 0x00006006320c7981 */ /* 0x000f22000c1e9b00 */
[----:B------:R-:W-:-:S06]  /*1330*/  IMAD.WIDE R66, R4, 0x8, R40 ;  /* 0x0000000804427825 */ /* 0x000fcc00078e0228 */
[----:B--2---:R-:W-:Y:S02]  /*1340*/  DFMA R62, R60, R62, R64 ;  /* 0x0000003e3c3e722b */ /* 0x004fe40000000040 */
[----:B------:R-:W2:Y:S06]  /*1350*/  LDG.E.64.CONSTANT R64, desc[UR6][R50.64+0x68] ;  /* 0x0000680632407981 */ /* 0x000eac000c1e9b00 */
[----:B-----5:R-:W-:Y:S02]  /*1360*/  DFMA R14, R38, R14, R62 ;  /* 0x0000000e260e722b */ /* 0x020fe4000000003e */
[----:B------:R-:W5:Y:S06]  /*1370*/  LDG.E.64.CONSTANT R62, desc[UR6][R50.64+0x80] ;  /* 0x00008006323e7981 */ /* 0x000f6c000c1e9b00 */
[----:B---3--:R-:W-:-:S02]  /*1380*/  DFMA R60, R16, R54, R14 ;  /* 0x00000036103c722b */ /* 0x008fc4000000000e */
[----:B------:R-:W3:Y:S04]  /*1390*/  LDG.E.64.CONSTANT R14, desc[UR6][R66.64+0x18] ;  /* 0x00001806420e7981 */ /* 0x000ee8000c1e9b00 */
[----:B------:R-:W3:Y:S02]  /*13a0*/  LDG.E.64.CONSTANT R54, desc[UR6][R50.64+0x70] ;  /* 0x0000700632367981 */ /* 0x000ee4000c1e9b00 */
[----:B----4-:R-:W-:Y:S02]  /*13b0*/  DFMA R52, R52, R12, R60 ;  /* 0x0000000c3434722b */ /* 0x010fe4000000003c */
[----:B------:R-:W4:Y:S01]  /*13c0*/  LDG.E.64.CONSTANT R60, desc[UR6][R50.64+0x78] ;  /* 0x00007806323c7981 */ /* 0x000f22000c1e9b00 */
[----:B------:R-:W-:-:S06]  /*13d0*/  IMAD.WIDE R12, R4, 0x8, R66 ;  /* 0x00000008040c7825 */ /* 0x000fcc00078e0242 */
[----:B------:R-:W5:Y:S01]  /*13e0*/  LDG.E.64.CONSTANT R12, desc[UR6][R12.64+0x18] ;  /* 0x000018060c0c7981 */ /* 0x000f62000c1e9b00 */
[----:B--2---:R-:W-:-:S03]  /*13f0*/  DFMA R64, R36, R64, R52 ;  /* 0x000000402440722b */ /* 0x004fc60000000034 */
[----:B------:R-:W2:Y:S05]  /*1400*/  LDG.E.64.CONSTANT R52, desc[UR6][R50.64+0x88] ;  /* 0x0000880632347981 */ /* 0x000eaa000c1e9b00 */
[----:B---3--:R-:W-:Y:S01]  /*1410*/  DFMA R64, R14, R54, R64 ;  /* 0x000000360e40722b */ /* 0x008fe20000000040 */
[----:B------:R-:W3:Y:S07]  /*1420*/  LDG.E.64.CONSTANT R54, desc[UR6][R50.64+0x90] ;  /* 0x0000900632367981 */ /* 0x000eee000c1e9b00 */
[----:B----4-:R-:W-:Y:S01]  /*1430*/  DFMA R10, R10, R60, R64 ;  /* 0x0000003c0a0a722b */ /* 0x010fe20000000040 */
[----:B------:R-:W-:Y:S01]  /*1440*/  IMAD.IADD R65, R5, 0x1, -R4 ;  /* 0x0000000105417824 */ /* 0x000fe200078e0a04 */
[----:B------:R-:W4:Y:S01]  /*1450*/  LDG.E.64.CONSTANT R60, desc[UR6][R50.64+0x98] ;  /* 0x00009806323c7981 */ /* 0x000f22000c1e9b00 */
[----:B------:R-:W0:Y:S02]  /*1460*/  LDC R5, c[0x0][0x3c4] ;  /* 0x0000f100ff057b82 */ /* 0x000e240000000800 */
[----:B------:R-:W-:-:S03]  /*1470*/  IMAD.WIDE R64, R65, 0x8, R24 ;  /* 0x0000000841407825 */ /* 0x000fc600078e0218 */
[----:B-----5:R-:W-:Y:S01]  /*1480*/  DFMA R66, R34, R62, R10 ;  /* 0x0000003e2242722b */ /* 0x020fe2000000000a */
[----:B------:R-:W5:Y:S01]  /*1490*/  LDG.E.64.CONSTANT R62, desc[UR6][R50.64+0xa0] ;  /* 0x0000a006323e7981 */ /* 0x000f62000c1e9b00 */
[----:B------:R-:W-:-:S05]  /*14a0*/  IMAD.WIDE.U32 R64, R2, 0x8, R64 ;  /* 0x0000000802407825 */ /* 0x000fca00078e0040 */
[----:B------:R-:W5:Y:S01]  /*14b0*/  LDG.E.64.CONSTANT R10, desc[UR6][R64.64+0x18] ;  /* 0x00001806400a7981 */ /* 0x000f62000c1e9b00 */
[----:B--2---:R-:W-:-:S03]  /*14c0*/  DFMA R66, R12, R52, R66 ;  /* 0x000000340c42722b */ /* 0x004fc60000000042 */
[----:B------:R-:W2:Y:S05]  /*14d0*/  LDG.E.64.CONSTANT R52, desc[UR6][R50.64+0xa8] ;  /* 0x0000a80632347981 */ /* 0x000eaa000c1e9b00 */
[----:B---3--:R-:W-:Y:S02]  /*14e0*/  DFMA R54, R8, R54, R66 ;  /* 0x000000360836722b */ /* 0x008fe40000000042 */
[----:B------:R-:W1:Y:S01]  /*14f0*/  S2R R67, SR_TID.X ;  /* 0x0000000000437919 */ /* 0x000e620000002100 */
[----:B------:R-:W3:Y:S01]  /*1500*/  LDC.64 R8, c[0x0][0x398] ;  /* 0x0000e600ff087b82 */ /* 0x000ee20000000a00 */
[----:B-1----:R-:W-:-:S05]  /*1510*/  IMAD R67, R0, UR5, R67 ;  /* 0x0000000500437c24 */ /* 0x002fca000f8e0243 */
[----:B------:R-:W-:-:S04]  /*1520*/  LEA R67, R67, UR11, 0x3 ;  /* 0x0000000b43437c11 */ /* 0x000fc8000f8e18ff */
[----:B------:R-:W-:-:S05]  /*1530*/  IADD3 R2, PT, PT, R67, -0x1, RZ ;  /* 0xffffffff43027810 */ /* 0x000fca0007ffe0ff */
[----:B0-----:R-:W-:-:S04]  /*1540*/  IMAD.IADD R67, R2, 0x1, -R5 ;  /* 0x0000000102437824 */ /* 0x001fc800078e0a05 */
[----:B---3--:R-:W-:-:S04]  /*1550*/  IMAD.WIDE R8, R67, 0x8, R8 ;  /* 0x0000000843087825 */ /* 0x008fc800078e0208 */
[----:B------:R-:W-:Y:S01]  /*1560*/  IMAD R67, R5, R5, RZ ;  /* 0x0000000505437224 */ /* 0x000fe200078e02ff */
[----:B----4-:R-:W-:Y:S01]  /*1570*/  DFMA R60, R32, R60, R54 ;  /* 0x0000003c203c722b */ /* 0x010fe20000000036 */
[----:B------:R-:W3:Y:S02]  /*1580*/  LDG.E.64.CONSTANT R54, desc[UR6][R50.64+0xb0] ;  /* 0x0000b00632367981 */ /* 0x000ee4000c1e9b00 */
[----:B------:R-:W-:Y:S02]  /*1590*/  IMAD.WIDE.U32 R8, R67, 0x8, R8 ;  /* 0x0000000843087825 */ /* 0x000fe400078e0008 */
[----:B------:R-:W4:Y:S02]  /*15a0*/  LDG.E.64.CONSTANT R66, desc[UR6][R50.64+0xc8] ;  /* 0x0000c80632427981 */ /* 0x000f24000c1e9b00 */
[----:B------:R-:W-:Y:S01]  /*15b0*/  IMAD.WIDE R8, R5, 0x8, R8 ;  /* 0x0000000805087825 */ /* 0x000fe200078e0208 */
[----:B-----5:R-:W-:Y:S02]  /*15c0*/  DFMA R62, R10, R62, R60 ;  /* 0x0000003e0a3e722b */ /* 0x020fe4000000003c */
[----:B------:R-:W5:Y:S04]  /*15d0*/  LDG.E.64.CONSTANT R60, desc[UR6][R50.64+0xb8] ;  /* 0x0000b806323c7981 */ /* 0x000f68000c1e9b00 */
[----:B------:R-:W5:Y:S01]  /*15e0*/  LDG.E.64.CONSTANT R8, desc[UR6][R8.64+0x18] ;  /* 0x0000180608087981 */ /* 0x000f62000c1e9b00 */
[----:B------:R-:W-:Y:S01]  /*15f0*/  IMAD.WIDE R64, R4, 0x8, R64 ;  /* 0x0000000804407825 */ /* 0x000fe200078e0240 */
[----:B--2---:R-:W-:-:S02]  /*1600*/  DFMA R52, R6, R52, R62 ;  /* 0x000000340634722b */ /* 0x004fc4000000003e */
[----:B------:R-:W2:Y:S01]  /*1610*/  LDG.E.64.CONSTANT R62, desc[UR6][R50.64+0xc0] ;  /* 0x0000c006323e7981 */ /* 0x000ea2000c1e9b00 */
[----:B------:R-:W-:-:S03]  /*1620*/  IMAD.WIDE R6, R4, 0x8, R64 ;  /* 0x0000000804067825 */ /* 0x000fc600078e0240 */
[----:B------:R-:W4:Y:S04]  /*1630*/  LDG.E.64.CONSTANT R64, desc[UR6][R50.64+0xd0] ;  /* 0x0000d00632407981 */ /* 0x000f28000c1e9b00 */
[----:B------:R-:W4:Y:S01]  /*1640*/  LDG.E.64.CONSTANT R6, desc[UR6][R6.64+0x18] ;  /* 0x0000180606067981 */ /* 0x000f22000c1e9b00 */
[----:B------:R-:W0:Y:S02]  /*1650*/  LDC R2, c[0x0][0x360] ;  /* 0x0000d800ff027b82 */ /* 0x000e240000000800 */
[----:B0-----:R-:W-:-:S05]  /*1660*/  IMAD R5, R2, UR5, R3 ;  /* 0x0000000502057c24 */ /* 0x001fca000f8e0203 */
[----:B------:R-:W-:-:S04]  /*1670*/  LEA R5, R5, UR9, 0x3 ;  /* 0x0000000905057c11 */ /* 0x000fc8000f8e18ff */
[----:B------:R-:W-:-:S04]  /*1680*/  IADD3 R2, PT, PT, R5, 0x2, RZ ;  /* 0x0000000205027810 */ /* 0x000fc80007ffe0ff */
[----:B------:R-:W-:Y:S01]  /*1690*/  ISETP.GE.AND P0, PT, R2, UR4, PT ;  /* 0x0000000402007c0c */ /* 0x000fe2000bf06270 */
[----:B---3--:R-:W-:-:S08]  /*16a0*/  DFMA R52, R30, R54, R52 ;  /* 0x000000361e34722b */ /* 0x008fd00000000034 */
[----:B-----5:R-:W-:-:S08]  /*16b0*/  DFMA R52, R8, R60, R52 ;  /* 0x0000003c0834722b */ /* 0x020fd00000000034 */
[----:B--2---:R-:W-:-:S08]  /*16c0*/  DFMA R52, R48, R62, R52 ;  /* 0x0000003e3034722b */ /* 0x004fd00000000034 */
[----:B----4-:R-:W-:-:S08]  /*16d0*/  DFMA R52, R28, R66, R52 ;  /* 0x000000421c34722b */ /* 0x010fd00000000034 */
[----:B------:R-:W-:-:S07]  /*16e0*/  DFMA R52, R6, R64, R52 ;  /* 0x000000400634722b */ /* 0x000fce0000000034 */
[----:B------:R0:W-:Y:S01]  /*16f0*/  STG.E.64 desc[UR6][R26.64+0x8], R52 ;  /* 0x000008341a007986 */ /* 0x0001e2000c101b06 */
[----:B------:R-:W-:Y:S05]  /*1700*/  @P0 EXIT ;  /* 0x000000000000094d */ /* 0x000fea0003800000 */
[----:B0-----:R-:W2:Y:S01]  /*1710*/  LDG.E.CONSTANT R53, desc[UR6][R46.64+0x8] ;  /* 0x000008062e357981 */ /* 0x001ea2000c1e9900 */
[----:B------:R-:W0:Y:S01]  /*1720*/  LDC R2, c[0x0][0x3c4] ;  /* 0x0000f100ff027b82 */ /* 0x000e220000000800 */
[----:B------:R-:W1:Y:S01]  /*1730*/  LDCU UR9, c[0x0][0x3c8] ;  /* 0x00007900ff0977ac */ /* 0x000e620008000800 */
[----:B------:R-:W3:Y:S06]  /*1740*/  S2R R3, SR_TID.X ;  /* 0x0000000000037919 */ /* 0x000eec0000002100 */
[----:B------:R-:W4:Y:S01]  /*1750*/  LDC.64 R54, c[0x0][0x398] ;  /* 0x0000e600ff367b82 */ /* 0x000f220000000a00 */
[----:B--2---:R-:W-:-:S05]  /*1760*/  IMAD.WIDE R52, R53, 0x8, R44 ;  /* 0x0000000835347825 */ /* 0x004fca00078e022c */
[----:B------:R-:W2:Y:S04]  /*1770*/  LDG.E.64.CONSTANT R50, desc[UR6][R52.64+0x8] ;  /* 0x0000080634327981 */ /* 0x000ea8000c1e9b00 */
[----:B------:R-:W5:Y:S01]  /*1780*/  LDG.E.64.CONSTANT R48, desc[UR6][R52.64] ;  /* 0x0000000634307981 */ /* 0x000f62000c1e9b00 */
[----:B---3--:R-:W-:-:S03]  /*1790*/  IMAD R3, R0, UR5, R3 ;  /* 0x0000000500037c24 */ /* 0x008fc6000f8e0203 */
[----:B------:R-:W3:Y:S02]  /*17a0*/  LDG.E.64.CONSTANT R64, desc[UR6][R52.64+0x18] ;  /* 0x0000180634407981 */ /* 0x000ee4000c1e9b00 */
[----:B-1----:R-:W-:Y:S01]  /*17b0*/  LEA R67, R3, UR9, 0x3 ;  /* 0x0000000903437c11 */ /* 0x002fe2000f8e18ff */
[-C--:B0-----:R-:W-:Y:S01]  /*17c0*/  IMAD R3, R2, R2.reuse, RZ ;  /* 0x0000000202037224 */ /* 0x081fe200078e02ff */
[----:B------:R-:W3:Y:S03]  /*17d0*/  LDG.E.64.CONSTANT R62, desc[UR6][R52.64+0x20] ;  /* 0x00002006343e7981 */ /* 0x000ee6000c1e9b00 */
[----:B------:R-:W-:Y:S01]  /*17e0*/  VIADD R67, R67, 0xffffffff ;  /* 0xffffffff43437836 */ /* 0x000fe20000000000 */
[----:B------:R-:W3:Y:S04]  /*17f0*/  LDG.E.64.CONSTANT R60, desc[UR6][R52.64+0x30] ;  /* 0x00003006343c7981 */ /* 0x000ee8000c1e9b00 */
[----:B------:R-:W-:-:S05]  /*1800*/  IADD3 R69, PT, PT, R67, -R2, -R3 ;  /* 0x8000000243457210 */ /* 0x000fca0007ffe803 */
[----:B----4-:R-:W-:Y:S01]  /*1810*/  IMAD.WIDE R68, R69, 0x8, R54 ;  /* 0x0000000845447825 */ /* 0x010fe200078e0236 */
[----:B--2---:R-:W-:-:S08]  /*1820*/  DMUL R50, R22, R50 ;  /* 0x0000003216327228 */ /* 0x004fd00000000000 */
[----:B-----5:R-:W-:Y:S02]  /*1830*/  DFMA R56, R56, R48, R50 ;  /* 0x000000303838722b */ /* 0x020fe40000000032 */
[----:B------:R-:W2:Y:S04]  /*1840*/  LDG.E.64.CONSTANT R50, desc[UR6][R52.64+0x10] ;  /* 0x0000100634327981 */ /* 0x000ea8000c1e9b00 */
[----:B------:R-:W2:Y:S02]  /*1850*/  LDG.E.64.CONSTANT R48, desc[UR6][R68.64+0x20] ;  /* 0x0000200644307981 */ /* 0x000ea4000c1e9b00 */
[----:B--2---:R-:W-:Y:S01]  /*1860*/  DFMA R50, R48, R50, R56 ;  /* 0x000000323032722b */ /* 0x004fe20000000038 */
[----:B------:R-:W-:Y:S01]  /*1870*/  IMAD.WIDE R56, R2, 0x8, R68 ;  /* 0x0000000802387825 */ /* 0x000fe200078e0244 */
[----:B------:R-:W-:Y:S01]  /*1880*/  IADD3 R67, PT, PT, R67, -R2, RZ ;  /* 0x8000000243437210 */ /* 0x000fe20007ffe0ff */
[----:B------:R-:W2:Y:S05]  /*1890*/  LDG.E.64.CONSTANT R68, desc[UR6][R52.64+0xd0] ;  /* 0x0000d00634447981 */ /* 0x000eaa000c1e9b00 */
[----:B---3--:R-:W-:Y:S01]  /*18a0*/  DFMA R64, R58, R64, R50 ;  /* 0x000000403a40722b */ /* 0x008fe20000000032 */
[----:B------:R-:W3:Y:S04]  /*18b0*/  LDG.E.64.CONSTANT R58, desc[UR6][R52.64+0x28] ;  /* 0x00002806343a7981 */ /* 0x000ee8000c1e9b00 */
[----:B------:R-:W3:Y:S03]  /*18c0*/  LDG.E.64.CONSTANT R50, desc[UR6][R56.64+0x20] ;  /* 0x0000200638327981 */ /* 0x000ee6000c1e9b00 */
[----:B------:R-:W-:-:S02]  /*18d0*/  DFMA R62, R20, R62, R64 ;  /* 0x0000003e143e722b */ /* 0x000fc40000000040 */
[----:B------:R-:W4:Y:S06]  /*18e0*/  LDG.E.64.CONSTANT R64, desc[UR6][R52.64+0x38] ;  /* 0x0000380634407981 */ /* 0x000f2c000c1e9b00 */
[----:B---3--:R-:W-:Y:S02]  /*18f0*/  DFMA R58, R50, R58, R62 ;  /* 0x0000003a323a722b */ /* 0x008fe4000000003e */
[----:B------:R-:W3:Y:S06]  /*1900*/  LDG.E.64.CONSTANT R62, desc[UR6][R52.64+0x40] ;  /* 0x00004006343e7981 */ /* 0x000eec000c1e9b00 */
[----:B------:R-:W-:Y:S01]  /*1910*/  DFMA R60, R42, R60, R58 ;  /* 0x0000003c2a3c722b */ /* 0x000fe2000000003a */
[----:B------:R-:W-:Y:S01]  /*1920*/  IMAD.WIDE R42, R2, 0x8, R56 ;  /* 0x00000008022a7825 */ /* 0x000fe200078e0238 */
[----:B------:R-:W5:Y:S04]  /*1930*/  LDG.E.64.CONSTANT R58, desc[UR6][R52.64+0x48] ;  /* 0x00004806343a7981 */ /* 0x000f68000c1e9b00 */
[----:B------:R-:W2:Y:S04]  /*1940*/  LDG.E.64.CONSTANT R56, desc[UR6][R52.64+0x50] ;  /* 0x0000500634387981 */ /* 0x000ea8000c1e9b00 */
[----:B------:R-:W3:Y:S01]  /*1950*/  LDG.E.64.CONSTANT R42, desc[UR6][R42.64+0x20] ;  /* 0x000020062a2a7981 */ /* 0x000ee2000c1e9b00 */
[----:B----4-:R-:W-:-:S08]  /*1960*/  DFMA R60, R18, R64, R60 ;  /* 0x00000040123c722b */ /* 0x010fd0000000003c */
[----:B---3--:R-:W-:Y:S02]  /*1970*/  DFMA R62, R42, R62, R60 ;  /* 0x0000003e2a3e722b */ /* 0x008fe4000000003c */
[----:B------:R-:W3:Y:S06]  /*1980*/  LDG.E.64.CONSTANT R60, desc[UR6][R52.64+0x60] ;  /* 0x00006006343c7981 */ /* 0x000eec000c1e9b00 */
[----:B-----5:R-:W-:Y:S01]  /*1990*/  DFMA R62, R38, R58, R62 ;  /* 0x0000003a263e722b */ /* 0x020fe2000000003e */
[----:B------:R-:W4:Y:S04]  /*19a0*/  LDG.E.64.CONSTANT R38, desc[UR6][R40.64+0x20] ;  /* 0x0000200628267981 */ /* 0x000f28000c1e9b00 */
[----:B------:R-:W4:Y:S03]  /*19b0*/  LDG.E.64.CONSTANT R58, desc[UR6][R52.64+0x58] ;  /* 0x00005806343a7981 */ /* 0x000f26000c1e9b00 */
[----:B--2---:R-:W-:Y:S01]  /*19c0*/  DFMA R62, R16, R56, R62 ;  /* 0x00000038103e722b */ /* 0x004fe2000000003e */
[----:B------:R-:W2:Y:S01]  /*19d0*/  LDG.E.64.CONSTANT R56, desc[UR6][R52.64+0x68] ;  /* 0x0000680634387981 */ /* 0x000ea2000c1e9b00 */
[----:B------:R-:W-:-:S04]  /*19e0*/  IMAD.WIDE R54, R67, 0x8, R54 ;  /* 0x0000000843367825 */ /* 0x000fc800078e0236 */
[----:B------:R-:W-:Y:S02]  /*19f0*/  IMAD.WIDE R64, R2, 0x8, R54 ;  /* 0x0000000802407825 */ /* 0x000fe400078e0236 */
[----:B----4-:R-:W-:Y:S02]  /*1a00*/  DFMA R58, R38, R58, R62 ;  /* 0x0000003a263a722b */ /* 0x010fe4000000003e */
[----:B------:R-:W4:Y:S06]  /*1a10*/  LDG.E.64.CONSTANT R62, desc[UR6][R52.64+0x78] ;  /* 0x00007806343e7981 */ /* 0x000f2c000c1e9b00 */
[----:B---3--:R-:W-:-:S02]  /*1a20*/  DFMA R60, R36, R60, R58 ;  /* 0x0000003c243c722b */ /* 0x008fc4000000003a */
[----:B------:R-:W3:Y:S04]  /*1a30*/  LDG.E.64.CONSTANT R58, desc[UR6][R52.64+0x70] ;  /* 0x00007006343a7981 */ /* 0x000ee8000c1e9b00 */
[----:B------:R-:W3:Y:S02]  /*1a40*/  LDG.E.64.CONSTANT R36, desc[UR6][R64.64+0x20] ;  /* 0x0000200640247981 */ /* 0x000ee4000c1e9b00 */
[----:B--2---:R-:W-:Y:S02]  /*1a50*/  DFMA R60, R14, R56, R60 ;  /* 0x000000380e3c722b */ /* 0x004fe4000000003c */
[----:B------:R-:W2:Y:S01]  /*1a60*/  LDG.E.64.CONSTANT R56, desc[UR6][R52.64+0x80] ;  /* 0x0000800634387981 */ /* 0x000ea2000c1e9b00 */
[----:B------:R-:W-:-:S05]  /*1a70*/  IMAD.WIDE.U32 R54, R3, 0x8, R54 ;  /* 0x0000000803367825 */ /* 0x000fca00078e0036 */
[----:B---3--:R-:W-:Y:S02]  /*1a80*/  DFMA R58, R36, R58, R60 ;  /* 0x0000003a243a722b */ /* 0x008fe4000000003c */
[----:B------:R-:W3:Y:S06]  /*1a90*/  LDG.E.64.CONSTANT R60, desc[UR6][R52.64+0x90] ;  /* 0x00009006343c7981 */ /* 0x000eec000c1e9b00 */
[----:B----4-:R-:W-:Y:S01]  /*1aa0*/  DFMA R62, R34, R62, R58 ;  /* 0x0000003e223e722b */ /* 0x010fe2000000003a */
[----:B------:R-:W-:Y:S01]  /*1ab0*/  IMAD.WIDE R34, R2, 0x8, R64 ;  /* 0x0000000802227825 */ /* 0x000fe200078e0240 */
[----:B------:R-:W4:Y:S05]  /*1ac0*/  LDG.E.64.CONSTANT R58, desc[UR6][R52.64+0x88] ;  /* 0x00008806343a7981 */ /* 0x000f2a000c1e9b00 */
[----:B------:R-:W4:Y:S01]  /*1ad0*/  LDG.E.64.CONSTANT R34, desc[UR6][R34.64+0x20] ;  /* 0x0000200622227981 */ /* 0x000f22000c1e9b00 */
[----:B------:R-:W-:-:S05]  /*1ae0*/  LOP3.LUT R64, RZ, R4, RZ, 0x33, !PT ;  /* 0x00000004ff407212 */ /* 0x000fca00078e33ff */
[----:B------:R-:W-:Y:S02]  /*1af0*/  IMAD.IADD R67, R64, 0x1, R5 ;  /* 0x0000000140437824 */ /* 0x000fe400078e0205 */
[----:B------:R-:W5:Y:S01]  /*1b00*/  LDG.E.64.CONSTANT R64, desc[UR6][R52.64+0x98] ;  /* 0x0000980634407981 */ /* 0x000f62000c1e9b00 */
[----:B--2---:R-:W-:Y:S01]  /*1b10*/  DFMA R62, R12, R56, R62 ;  /* 0x000000380c3e722b */ /* 0x004fe2000000003e */
[----:B------:R-:W-:Y:S02]  /*1b20*/  IMAD.WIDE R66, R67, 0x8, R24 ;  /* 0x0000000843427825 */ /* 0x000fe400078e0218 */
[----:B------:R-:W2:Y:S04]  /*1b30*/  LDG.E.64.CONSTANT R56, desc[UR6][R52.64+0xa0] ;  /* 0x0000a00634387981 */ /* 0x000ea8000c1e9b00 */
[----:B------:R-:W2:Y:S01]  /*1b40*/  LDG.E.64.CONSTANT R24, desc[UR6][R54.64+0x20] ;  /* 0x0000200636187981 */ /* 0x000ea2000c1e9b00 */
[----:B------:R-:W-:-:S03]  /*1b50*/  IMAD.WIDE R4, R4, 0x8, R66 ;  /* 0x0000000804047825 */ /* 0x000fc600078e0242 */
[----:B------:R-:W2:Y:S01]  /*1b60*/  LDG.E.64.CONSTANT R66, desc[UR6][R52.64+0xc8] ;  /* 0x0000c80634427981 */ /* 0x000ea2000c1e9b00 */
[----:B----4-:R-:W-:-:S08]  /*1b70*/  DFMA R58, R34, R58, R62 ;  /* 0x0000003a223a722b */ /* 0x010fd0000000003e */
[----:B---3--:R-:W-:Y:S02]  /*1b80*/  DFMA R62, R32, R60, R58 ;  /* 0x0000003c203e722b */ /* 0x008fe4000000003a */
[----:B------:R-:W3:Y:S04]  /*1b90*/  LDG.E.64.CONSTANT R58, desc[UR6][R52.64+0xa8] ;  /* 0x0000a806343a7981 */ /* 0x000ee8000c1e9b00 */
[----:B------:R-:W4:Y:S01]  /*1ba0*/  LDG.E.64.CONSTANT R60, desc[UR6][R52.64+0xb0] ;  /* 0x0000b006343c7981 */ /* 0x000f22000c1e9b00 */
[----:B------:R-:W-:Y:S01]  /*1bb0*/  IMAD.WIDE R32, R2, 0x8, R54 ;  /* 0x0000000802207825 */ /* 0x000fe200078e0236 */
[----:B-----5:R-:W-:-:S03]  /*1bc0*/  DFMA R64, R10, R64, R62 ;  /* 0x000000400a40722b */ /* 0x020fc6000000003e */
[----:B------:R-:W-:Y:S02]  /*1bd0*/  IMAD.WIDE R62, R2, 0x8, R32 ;  /* 0x00000008023e7825 */ /* 0x000fe400078e0220 */
[----:B------:R-:W5:Y:S04]  /*1be0*/  LDG.E.64.CONSTANT R32, desc[UR6][R32.64+0x20] ;  /* 0x0000200620207981 */ /* 0x000f68000c1e9b00 */
[----:B------:R-:W5:Y:S01]  /*1bf0*/  LDG.E.64.CONSTANT R2, desc[UR6][R52.64+0xb8] ;  /* 0x0000b80634027981 */ /* 0x000f62000c1e9b00 */
[----:B--2---:R-:W-:-:S03]  /*1c00*/  DFMA R56, R24, R56, R64 ;  /* 0x000000381838722b */ /* 0x004fc60000000040 */
[----:B------:R-:W2:Y:S04]  /*1c10*/  LDG.E.64.CONSTANT R64, desc[UR6][R52.64+0xc0] ;  /* 0x0000c00634407981 */ /* 0x000ea8000c1e9b00 */
[----:B------:R-:W2:Y:S01]  /*1c20*/  LDG.E.64.CONSTANT R54, desc[UR6][R62.64+0x20] ;  /* 0x000020063e367981 */ /* 0x000ea2000c1e9b00 */
[----:B---3--:R-:W-:Y:S01]  /*1c30*/  DFMA R56, R30, R58, R56 ;  /* 0x0000003a1e38722b */ /* 0x008fe20000000038 */
[----:B------:R-:W0:Y:S01]  /*1c40*/  S2R R31, SR_TID.X ;  /* 0x00000000001f7919 */ /* 0x000e220000002100 */
[----:B------:R-:W0:Y:S06]  /*1c50*/  LDC R30, c[0x0][0x360] ;  /* 0x0000d800ff1e7b82 */ /* 0x000e2c0000000800 */
[----:B----4-:R-:W-:-:S02]  /*1c60*/  DFMA R60, R8, R60, R56 ;  /* 0x0000003c083c722b */ /* 0x010fc40000000038 */
[----:B------:R-:W1:Y:S06]  /*1c70*/  LDC R56, c[0x0][0x3c8] ;  /* 0x0000f200ff387b82 */ /* 0x000e6c0000000800 */
[----:B-----5:R-:W-:-:S08]  /*1c80*/  DFMA R2, R32, R2, R60 ;  /* 0x000000022002722b */ /* 0x020fd0000000003c */
[----:B--2---:R-:W-:Y:S01]  /*1c90*/  DFMA R2, R28, R64, R2 ;  /* 0x000000401c02722b */ /* 0x004fe20000000002 */
[----:B0-----:R-:W-:-:S05]  /*1ca0*/  IMAD R29, R30, UR5, R31 ;  /* 0x000000051e1d7c24 */ /* 0x001fca000f8e021f */
[----:B-1----:R-:W-:Y:S02]  /*1cb0*/  LEA R29, R29, R56, 0x3 ;  /* 0x000000381d1d7211 */ /* 0x002fe400078e18ff */
[----:B------:R-:W-:-:S03]  /*1cc0*/  DFMA R2, R6, R66, R2 ;  /* 0x000000420602722b */ /* 0x000fc60000000002 */
[----:B------:R-:W-:-:S05]  /*1cd0*/  VIADD R29, R29, 0x3 ;  /* 0x000000031d1d7836 */ /* 0x000fca0000000000 */
[----:B------:R-:W-:Y:S01]  /*1ce0*/  ISETP.GE.AND P0, PT, R29, UR4, PT ;  /* 0x000000041d007c0c */ /* 0x000fe2000bf06270 */
[----:B------:R-:W-:-:S07]  /*1cf0*/  DFMA R2, R54, R68, R2 ;  /* 0x000000443602722b */ /* 0x000fce0000000002 */
[----:B------:R0:W-:Y:S05]  /*1d00*/  STG.E.64 desc[UR6][R26.64+0x10], R2 ;  /* 0x000010021a007986 */ /* 0x0001ea000c101b06 */
[----:B------:R-:W-:Y:S05]  /*1d10*/  @P0 EXIT ;  /* 0x000000000000094d */ /* 0x000fea0003800000 */
[----:B0-----:R-:W2:Y:S01]  /*1d20*/  LDG.E.CONSTANT R3, desc[UR6][R46.64+0xc] ;  /* 0x00000c062e037981 */ /* 0x001ea2000c1e9900 */
[----:B------:R-:W0:Y:S01]  /*1d30*/  LDC R30, c[0x0][0x3c4] ;  /* 0x0000f100ff1e7b82 */ /* 0x000e220000000800 */
[----:B------:R-:W-:-:S07]  /*1d40*/  IMAD R31, R0, UR5, R31 ;  /* 0x00000005001f7c24 */ /* 0x000fce000f8e021f */
[----:B------:R-:W1:Y:S01]  /*1d50*/  LDC.64 R58, c[0x0][0x398] ;  /* 0x0000e600ff3a7b82 */ /* 0x000e620000000a00 */
[----:B--2---:R-:W-:-:S05]  /*1d60*/  IMAD.WIDE R2, R3, 0x8, R44 ;  /* 0x0000000803027825 */ /* 0x004fca00078e022c */
[----:B------:R-:W2:Y:S04]  /*1d70*/  LDG.E.64.CONSTANT R52, desc[UR6][R2.64+0x8] ;  /* 0x0000080602347981 */ /* 0x000ea8000c1e9b00 */
[----:B------:R-:W3:Y:S01]  /*1d80*/  LDG.E.64.CONSTANT R28, desc[UR6][R2.64] ;  /* 0x00000006021c7981 */ /* 0x000ee2000c1e9b00 */
[----:B------:R-:W-:Y:S01]  /*1d90*/  LEA R31, R31, R56, 0x3 ;  /* 0x000000381f1f7211 */ /* 0x000fe200078e18ff */
[----:B0-----:R-:W-:Y:S02]  /*1da0*/  IMAD R63, R30, R30, RZ ;  /* 0x0000001e1e3f7224 */ /* 0x001fe400078e02ff */
[----:B------:R-:W4:Y:S02]  /*1db0*/  LDG.E.64.CONSTANT R56, desc[UR6][R2.64+0x18] ;  /* 0x0000180602387981 */ /* 0x000f24000c1e9b00 */
[----:B------:R-:W-:-:S02]  /*1dc0*/  VIADD R31, R31, 0xffffffff ;  /* 0xffffffff1f1f7836 */ /* 0x000fc40000000000 */
[----:B------:R-:W5:Y:S03]  /*1dd0*/  LDG.E.64.CONSTANT R64, desc[UR6][R2.64+0x28] ;  /* 0x0000280602407981 */ /* 0x000f66000c1e9b00 */
[----:B------:R-:W-:Y:S01]  /*1de0*/  IADD3 R69, PT, PT, R31, -R30, -R63 ;  /* 0x8000001e1f457210 */ /* 0x000fe20007ffe83f */
[----:B------:R-:W5:Y:S04]  /*1df0*/  LDG.E.64.CONSTANT R60, desc[UR6][R2.64+0x30] ;  /* 0x00003006023c7981 */ /* 0x000f68000c1e9b00 */
[----:B-1----:R-:W-:Y:S01]  /*1e00*/  IMAD.WIDE R68, R69, 0x8, R58 ;  /* 0x0000000845447825 */ /* 0x002fe200078e023a */
[----:B--2---:R-:W-:-:S08]  /*1e10*/  DMUL R52, R48, R52 ;  /* 0x0000003430347228 */ /* 0x004fd00000000000 */
[----:B---3--:R-:W-:Y:S02]  /*1e20*/  DFMA R28, R22, R28, R52 ;  /* 0x0000001c161c722b */ /* 0x008fe40000000034 */
[----:B------:R-:W2:Y:S04]  /*1e30*/  LDG.E.64.CONSTANT R52, desc[UR6][R2.64+0x10] ;  /* 0x0000100602347981 */ /* 0x000ea8000c1e9b00 */
[----:B------:R-:W2:Y:S01]  /*1e40*/  LDG.E.64.CONSTANT R22, desc[UR6][R68.64+0x28] ;  /* 0x0000280644167981 */ /* 0x000ea2000c1e9b00 */
[----:B------:R-:W-:Y:S01]  /*1e50*/  IMAD.WIDE R66, R30, 0x8, R68 ;  /* 0x000000081e427825 */ /* 0x000fe200078e0244 */
[----:B--2---:R-:W-:Y:S02]  /*1e60*/  DFMA R28, R22, R52, R28 ;  /* 0x00000034161c722b */ /* 0x004fe4000000001c */
[----:B------:R-:W2:Y:S06]  /*1e70*/  LDG.E.64.CONSTANT R52, desc[UR6][R2.64+0x38] ;  /* 0x0000380602347981 */ /* 0x000eac000c1e9b00 */
[----:B----4-:R-:W-:-:S02]  /*1e80*/  DFMA R56, R20, R56, R28 ;  /* 0x000000381438722b */ /* 0x010fc4000000001c */
[----:B------:R-:W3:Y:S04]  /*1e90*/  LDG.E.64.CONSTANT R28, desc[UR6][R2.64+0x20] ;  /* 0x00002006021c7981 */ /* 0x000ee8000c1e9b00 */
[----:B------:R-:W5:Y:S02]  /*1ea0*/  LDG.E.64.CONSTANT R20, desc[UR6][R66.64+0x28] ;  /* 0x0000280642147981 */ /* 0x000f64000c1e9b00 */
[----:B---3--:R-:W-:Y:S01]  /*1eb0*/  DFMA R56, R50, R28, R56 ;  /* 0x0000001c3238722b */ /* 0x008fe20000000038 */
[----:B------:R-:W-:-:S07]  /*1ec0*/  IMAD.WIDE R28, R30, 0x8, R66 ;  /* 0x000000081e1c7825 */ /* 0x000fce00078e0242 */
[----:B-----5:R-:W-:Y:S01]  /*1ed0*/  DFMA R64, R20, R64, R56 ;  /* 0x000000401440722b */ /* 0x020fe20000000038 */
[----:B------:R-:W3:Y:S04]  /*1ee0*/  LDG.E.64.CONSTANT R28, desc[UR6][R28.64+0x28] ;  /* 0x000028061c1c7981 */ /* 0x000ee8000c1e9b00 */
[----:B------:R-:W3:Y:S03]  /*1ef0*/  LDG.E.64.CONSTANT R56, desc[UR6][R2.64+0x40] ;  /* 0x0000400602387981 */ /* 0x000ee6000c1e9b00 */
[----:B------:R-:W-:Y:S01]  /*1f00*/  DFMA R64, R18, R60, R64 ;  /* 0x0000003c1240722b */ /* 0x000fe20000000040 */
[----:B------:R-:W4:Y:S04]  /*1f10*/  LDG.E.64.CONSTANT R60, desc[UR6][R2.64+0x48] ;  /* 0x00004806023c7981 */ /* 0x000f28000c1e9b00 */
[----:B------:R-:W5:Y:S03]  /*1f20*/  LDG.E.64.CONSTANT R18, desc[UR6][R40.64+0x28] ;  /* 0x0000280628127981 */ /* 0x000f66000c1e9b00 */
[----:B--2---:R-:W-:Y:S01]  /*1f30*/  DFMA R64, R42, R52, R64 ;  /* 0x000000342a40722b */ /* 0x004fe20000000040 */
[----:B------:R-:W2:Y:S01]  /*1f40*/  LDG.E.64.CONSTANT R52, desc[UR6][R2.64+0x50] ;  /* 0x0000500602347981 */ /* 0x000ea2000c1e9b00 */
[----:B------:R-:W-:-:S06]  /*1f50*/  IADD3 R31, PT, PT, R31, -R30, RZ ;  /* 0x8000001e1f1f7210 */ /* 0x000fcc0007ffe0ff */
[----:B---3--:R-:W-:Y:S01]  /*1f60*/  DFMA R64, R28, R56, R64 ;  /* 0x000000381c40722b */ /* 0x008fe20000000040 */
[----:B------:R-:W5:Y:S07]  /*1f70*/  LDG.E.64.CONSTANT R56, desc[UR6][R2.64+0x58] ;  /* 0x0000580602387981 */ /* 0x000f6e000c1e9b00 */
[----:B----4-:R-:W-:Y:S01]  /*1f80*/  DFMA R16, R16, R60, R64 ;  /* 0x0000003c1010722b */ /* 0x010fe20000000040 */
[----:B------:R-:W3:Y:S01]  /*1f90*/  LDG.E.64.CONSTANT R60, desc[UR6][R2.64+0x60] ;  /* 0x00006006023c7981 */ /* 0x000ee2000c1e9b00 */
[----:B------:R-:W-:-:S06]  /*1fa0*/  IMAD.WIDE R58, R31, 0x8, R58 ;  /* 0x000000081f3a7825 */ /* 0x000fcc00078e023a */
[----:B--2---:R-:W-:Y:S01]  /*1fb0*/  DFMA R16, R38, R52, R16 ;  /* 0x000000342610722b */ /* 0x004fe20000000010 */
[----:B------:R-:W2:Y:S01]  /*1fc0*/  LDG.E.64.CONSTANT R52, desc[UR6][R2.64+0x68] ;  /* 0x0000680602347981 */ /* 0x000ea2000c1e9b00 */
[----:B------:R-:W-:-:S06]  /*1fd0*/  IMAD.WIDE R66, R30, 0x8, R58 ;  /* 0x000000081e427825 */ /* 0x000fcc00078e023a */
[----:B-----5:R-:W-:Y:S01]  /*1fe0*/  DFMA R64, R18, R56, R16 ;  /* 0x000000381240722b */ /* 0x020fe20000000010 */
[----:B------:R-:W4:Y:S04]  /*1ff0*/  LDG.E.64.CONSTANT R56, desc[UR6][R2.64+0x70] ;  /* 0x0000700602387981 */ /* 0x000f28000c1e9b00 */
[----:B------:R0:W4:Y:S03]  /*2000*/  LDG.E.64.CONSTANT R16, desc[UR6][R66.64+0x28] ;  /* 0x0000280642107981 */ /* 0x000126000c1e9b00 */
[----:B---3--:R-:W-:Y:S02]  /*2010*/  DFMA R14, R14, R60, R64 ;  /* 0x0000003c0e0e722b */ /* 0x008fe40000000040 */
[----:B------:R-:W3:Y:S04]  /*2020*/  LDG.E.64.CONSTANT R64, desc[UR6][R2.64+0x78] ;  /* 0x0000780602407981 */ /* 0x000ee8000c1e9b00 */
[----:B------:R-:W5:Y:S02]  /*2030*/  LDG.E.64.CONSTANT R60, desc[UR6][R2.64+0x80] ;  /* 0x00008006023c7981 */ /* 0x000f64000c1e9b00 */
[----:B--2---:R-:W-:Y:S01]  /*2040*/  DFMA R14, R36, R52, R14 ;  /* 0x00000034240e722b */ /* 0x004fe2000000000e */
[----:B0-----:R-:W-:Y:S01]  /*2050*/  IMAD.WIDE R66, R30, 0x8, R66 ;  /* 0x000000081e427825 */ /* 0x001fe200078e0242 */
[----:B------:R-:W2:Y:S03]  /*2060*/  LDG.E.64.CONSTANT R52, desc[UR6][R2.64+0x88] ;  /* 0x0000880602347981 */ /* 0x000ea6000c1e9b00 */
[----:B------:R-:W-:-:S02]  /*2070*/  IMAD.WIDE.U32 R62, R63, 0x8, R58 ;  /* 0x000000083f3e7825 */ /* 0x000fc400078e003a */
[----:B------:R-:W2:Y:S01]  /*2080*/  LDG.E.64.CONSTANT R58, desc[UR6][R2.64+0x98] ;  /* 0x00009806023a7981 */ /* 0x000ea2000c1e9b00 */
[----:B----4-:R-:W-:-:S03]  /*2090*/  DFMA R68, R16, R56, R14 ;  /* 0x000000381044722b */ /* 0x010fc6000000000e */
[----:B------:R-:W2:Y:S04]  /*20a0*/  LDG.E.64.CONSTANT R14, desc[UR6][R66.64+0x28] ;  /* 0x00002806420e7981 */ /* 0x000ea8000c1e9b00 */
[----:B------:R-:W4:Y:S01]  /*20b0*/  LDG.E.64.CONSTANT R56, desc[UR6][R2.64+0x90] ;  /* 0x0000900602387981 */ /* 0x000f22000c1e9b00 */
[----:B---3--:R-:W-:-:S03]  /*20c0*/  DFMA R64, R12, R64, R68 ;  /* 0x000000400c40722b */ /* 0x008fc60000000044 */
[----:B------:R-:W3:Y:S04]  /*20d0*/  LDG.E.64.CONSTANT R12, desc[UR6][R62.64+0x28] ;  /* 0x000028063e0c7981 */ /* 0x000ee8000c1e9b00 */
[----:B------:R-:W3:Y:S01]  /*20e0*/  LDG.E.64.CONSTANT R66, desc[UR6][R2.64+0xd0] ;  /* 0x0000d00602427981 */ /* 0x000ee2000c1e9b00 */
[----:B-----5:R-:W-:-:S03]  /*20f0*/  DFMA R64, R34, R60, R64 ;  /* 0x0000003c2240722b */ /* 0x020fc60000000040 */
[----:B------:R-:W3:Y:S01]  /*2100*/  LDG.E.64.CONSTANT R60, desc[UR6][R2.64+0xa0] ;  /* 0x0000a006023c7981 */ /* 0x000ee2000c1e9b00 */
[----:B------:R-:W-:-:S03]  /*2110*/  IMAD.WIDE R68, R30, 0x8, R62 ;  /* 0x000000081e447825 */ /* 0x000fc600078e023e */
[----:B------:R-:W5:Y:S01]  /*2120*/  LDG.E.64.CONSTANT R62, desc[UR6][R2.64+0xc0] ;  /* 0x0000c006023e7981 */ /* 0x000f62000c1e9b00 */
[----:B------:R-:W-:-:S06]  /*2130*/  IMAD.WIDE R30, R30, 0x8, R68 ;  /* 0x000000081e1e7825 */ /* 0x000fcc00078e0244 */
[----:B------:R-:W5:Y:S01]  /*2140*/  LDG.E.64.CONSTANT R30, desc[UR6][R30.64+0x28] ;  /* 0x000028061e1e7981 */ /* 0x000f62000c1e9b00 */
[----:B--2---:R-:W-:-:S08]  /*2150*/  DFMA R52, R14, R52, R64 ;  /* 0x000000340e34722b */ /* 0x004fd00000000040 */
[----:B----4-:R-:W-:Y:S02]  /*2160*/  DFMA R10, R10, R56, R52 ;  /* 0x000000380a0a722b */ /* 0x010fe40000000034 */
[----:B------:R-:W2:Y:S04]  /*2170*/  LDG.E.64.CONSTANT R52, desc[UR6][R2.64+0xa8] ;  /* 0x0000a80602347981 */ /* 0x000ea8000c1e9b00 */
[----:B------:R-:W4:Y:S02]  /*2180*/  LDG.E.64.CONSTANT R56, desc[UR6][R2.64+0xb0] ;  /* 0x0000b00602387981 */ /* 0x000f24000c1e9b00 */
[----:B------:R-:W-:Y:S02]  /*2190*/  DFMA R64, R24, R58, R10 ;  /* 0x0000003a1840722b */ /* 0x000fe4000000000a */
[----:B------:R-:W5:Y:S04]  /*21a0*/  LDG.E.64.CONSTANT R10, desc[UR6][R68.64+0x28] ;  /* 0x00002806440a7981 */ /* 0x000f68000c1e9b00 */
[----:B------:R-:W5:Y:S02]  /*21b0*/  LDG.E.64.CONSTANT R58, desc[UR6][R2.64+0xb8] ;  /* 0x0000b806023a7981 */ /* 0x000f64000c1e9b00 */
[----:B---3--:R-:W-:-:S02]  /*21c0*/  DFMA R60, R12, R60, R64 ;  /* 0x0000003c0c3c722b */ /* 0x008fc40000000040 */
[----:B------:R0:W3:Y:S06]  /*21d0*/  LDG.E.64.CONSTANT R64, desc[UR6][R2.64+0xc8] ;  /* 0x0000c80602407981 */ /* 0x0000ec000c1e9b00 */
[----:B--2---:R-:W-:Y:S01]  /*21e0*/  DFMA R60, R8, R52, R60 ;  /* 0x00000034083c722b */ /* 0x004fe2000000003c */
[----:B------:R-:W1:Y:S01]  /*21f0*/  S2R R53, SR_TID.X ;  /* 0x0000000000357919 */ /* 0x000e620000002100 */
[----:B------:R-:W1:Y:S06]  /*2200*/  LDC R8, c[0x0][0x360] ;  /* 0x0000d800ff087b82 */ /* 0x000e6c0000000800 */
[----:B----4-:R-:W-:-:S02]  /*2210*/  DFMA R60, R32, R56, R60 ;  /* 0x00000038203c722b */ /* 0x010fc4000000003c */
[----:B------:R-:W0:Y:S06]  /*2220*/  LDC R56, c[0x0][0x3c8] ;  /* 0x0000f200ff387b82 */ /* 0x000e2c0000000800 */
[----:B-----5:R-:W-:-:S08]  /*2230*/  DFMA R58, R10, R58, R60 ;  /* 0x0000003a0a3a722b */ /* 0x020fd0000000003c */
[----:B------:R-:W-:Y:S01]  /*2240*/  DFMA R58, R6, R62, R58 ;  /* 0x0000003e063a722b */ /* 0x000fe2000000003a */
[----:B-1----:R-:W-:-:S04]  /*2250*/  IMAD R7, R8, UR5, R53 ;  /* 0x0000000508077c24 */ /* 0x002fc8000f8e0235 */
[----:B0-----:R-:W-:-:S03]  /*2260*/  IMAD R2, R7, 0x8, R56 ;  /* 0x0000000807027824 */ /* 0x001fc600078e0238 */
[----:B---3--:R-:W-:Y:S02]  /*2270*/  DFMA R58, R54, R64, R58 ;  /* 0x00000040363a722b */ /* 0x008fe4000000003a */
[----:B------:R-:W-:-:S04]  /*2280*/  IADD3 R3, PT, PT, R2, 0x4, RZ ;  /* 0x0000000402037810 */ /* 0x000fc80007ffe0ff */
[----:B------:R-:W-:Y:S02]  /*2290*/  ISETP.GE.AND P0, PT, R3, UR4, PT ;  /* 0x0000000403007c0c */ /* 0x000fe4000bf06270 */
[----:B------:R-:W-:-:S07]  /*22a0*/  DFMA R58, R30, R66, R58 ;  /* 0x000000421e3a722b */ /* 0x000fce000000003a */
[----:B------:R0:W-:Y:S04]  /*22b0*/  STG.E.64 desc[UR6][R26.64+0x18], R58 ;  /* 0x0000183a1a007986 */ /* 0x0001e8000c101b06 */
[----:B------:R-:W-:Y:S05]  /*22c0*/  @P0 EXIT ;  /* 0x000000000000094d */ /* 0x000fea0003800000 */
[----:B------:R-:W2:Y:S01]  /*22d0*/  LDG.E.CONSTANT R7, desc[UR6][R46.64+0x10] ;  /* 0x000010062e077981 */ /* 0x000ea2000c1e9900 */
[----:B------:R-:W1:Y:S01]  /*22e0*/  LDC R3, c[0x0][0x3c4] ;  /* 0x0000f100ff037b82 */ /* 0x000e620000000800 */
[----:B------:R-:W-:-:S04]  /*22f0*/  IMAD R57, R0, UR5, R53 ;  /* 0x0000000500397c24 */ /* 0x000fc8000f8e0235 */
[----:B------:R-:W-:-:S03]  /*2300*/  IMAD R68, R57, 0x8, R56 ;  /* 0x0000000839447824 */ /* 0x000fc600078e0238 */
[----:B------:R-:W3:Y:S02]  /*2310*/  LDC.64 R8, c[0x0][0x398] ;  /* 0x0000e600ff087b82 */ /* 0x000ee40000000a00 */
[----:B------:R-:W-:Y:S01]  /*2320*/  IADD3 R68, PT, PT, R68, -0x1, RZ ;  /* 0xffffffff44447810 */ /* 0x000fe20007ffe0ff */
[----:B-1----:R-:W-:-:S05]  /*2330*/  IMAD R66, R3, R3, RZ ;  /* 0x0000000303427224 */ /* 0x002fca00078e02ff */
[----:B------:R-:W-:-:S05]  /*2340*/  IADD3 R63, PT, PT, R68, -R3, -R66 ;  /* 0x80000003443f7210 */ /* 0x000fca0007ffe842 */
[----:B---3--:R-:W-:-:S04]  /*2350*/  IMAD.WIDE R62, R63, 0x8, R8 ;  /* 0x000000083f3e7825 */ /* 0x008fc800078e0208 */
[----:B--2---:R-:W-:Y:S02]  /*2360*/  IMAD.WIDE R52, R7, 0x8, R44 ;  /* 0x0000000807347825 */ /* 0x004fe400078e022c */
[----:B------:R1:W2:Y:S04]  /*2370*/  LDG.E.64.CONSTANT R6, desc[UR6][R62.64+0x30] ;  /* 0x000030063e067981 */ /* 0x0002a8000c1e9b00 */
[----:B------:R-:W3:Y:S04]  /*2380*/  LDG.E.64.CONSTANT R56, desc[UR6][R52.64+0x8] ;  /* 0x0000080634387981 */ /* 0x000ee8000c1e9b00 */
[----:B------:R-:W4:Y:S04]  /*2390*/  LDG.E.64.CONSTANT R60, desc[UR6][R52.64] ;  /* 0x00000006343c7981 */ /* 0x000f28000c1e9b00 */
[----:B0-----:R-:W2:Y:S01]  /*23a0*/  LDG.E.64.CONSTANT R58, desc[UR6][R52.64+0x10] ;  /* 0x00001006343a7981 */ /* 0x001ea2000c1e9b00 */
[----:B-1----:R-:W-:-:S03]  /*23b0*/  IMAD.WIDE R62, R3, 0x8, R62 ;  /* 0x00000008033e7825 */ /* 0x002fc600078e023e */
[----:B------:R-:W5:Y:S01]  /*23c0*/  LDG.E.64.CONSTANT R64, desc[UR6][R52.64+0x28] ;  /* 0x0000280634407981 */ /* 0x000f62000c1e9b00 */
[----:B---3--:R-:W-:-:S08]  /*23d0*/  DMUL R56, R22, R56 ;  /* 0x0000003816387228 */ /* 0x008fd00000000000 */
[----:B----4-:R-:W-:Y:S02]  /*23e0*/  DFMA R60, R48, R60, R56 ;  /* 0x0000003c303c722b */ /* 0x010fe40000000038 */
[----:B------:R-:W3:Y:S04]  /*23f0*/  LDG.E.64.CONSTANT R56, desc[UR6][R52.64+0x18] ;  /* 0x0000180634387981 */ /* 0x000ee8000c1e9b00 */
[----:B------:R-:W5:Y:S02]  /*2400*/  LDG.E.64.CONSTANT R48, desc[UR6][R62.64+0x30] ;  /* 0x000030063e307981 */ /* 0x000f64000c1e9b00 */
[----:B--2---:R-:W-:Y:S02]  /*2410*/  DFMA R58, R6, R58, R60 ;  /* 0x0000003a063a722b */ /* 0x004fe4000000003c */
[----:B------:R-:W2:Y:S06]  /*2420*/  LDG.E.64.CONSTANT R60, desc[UR6][R52.64+0x20] ;  /* 0x00002006343c7981 */ /* 0x000eac000c1e9b00 */
[----:B---3--:R-:W-:Y:S01]  /*2430*/  DFMA R56, R50, R56, R58 ;  /* 0x000000383238722b */ /* 0x008fe2000000003a */
[----:B------:R-:W-:Y:S01]  /*2440*/  IMAD.WIDE R50, R3, 0x8, R62 ;  /* 0x0000000803327825 */ /* 0x000fe200078e023e */
[----:B------:R-:W3:Y:S04]  /*2450*/  LDG.E.64.CONSTANT R58, desc[UR6][R52.64+0x40] ;  /* 0x00004006343a7981 */ /* 0x000ee8000c1e9b00 */
[----:B------:R-:W4:Y:S02]  /*2460*/  LDG.E.64.CONSTANT R62, desc[UR6][R52.64+0x58] ;  /* 0x00005806343e7981 */ /* 0x000f24000c1e9b00 */
[----:B--2---:R-:W-:-:S02]  /*2470*/  DFMA R60, R20, R60, R56 ;  /* 0x0000003c143c722b */ /* 0x004fc40000000038 */
[----:B------:R-:W2:Y:S04]  /*2480*/  LDG.E.64.CONSTANT R56, desc[UR6][R52.64+0x30] ;  /* 0x0000300634387981 */ /* 0x000ea8000c1e9b00 */
[----:B------:R-:W3:Y:S02]  /*2490*/  LDG.E.64.CONSTANT R50, desc[UR6][R50.64+0x30] ;  /* 0x0000300632327981 */ /* 0x000ee4000c1e9b00 */
[----:B-----5:R-:W-:Y:S02]  /*24a0*/  DFMA R64, R48, R64, R60 ;  /* 0x000000403040722b */ /* 0x020fe4000000003c */
[----:B------:R-:W5:Y:S06]  /*24b0*/  LDG.E.64.CONSTANT R60, desc[UR6][R52.64+0x38] ;  /* 0x00003806343c7981 */ /* 0x000f6c000c1e9b00 */
[----:B--2---:R-:W-:-:S02]  /*24c0*/  DFMA R56, R42, R56, R64 ;  /* 0x000000382a38722b */ /* 0x004fc40000000040 */
[----:B------:R-:W2:Y:S04]  /*24d0*/  LDG.E.64.CONSTANT R64, desc[UR6][R52.64+0x48] ;  /* 0x0000480634407981 */ /* 0x000ea8000c1e9b00 */
[----:B------:R-:W4:Y:S02]  /*24e0*/  LDG.E.64.CONSTANT R42, desc[UR6][R40.64+0x30] ;  /* 0x00003006282a7981 */ /* 0x000f24000c1e9b00 */
[----:B-----5:R-:W-:Y:S02]  /*24f0*/  DFMA R60, R28, R60, R56 ;  /* 0x0000003c1c3c722b */ /* 0x020fe40000000038 */
[----:B------:R-:W5:Y:S06]  /*2500*/  LDG.E.64.CONSTANT R56, desc[UR6][R52.64+0x50] ;  /* 0x0000500634387981 */ /* 0x000f6c000c1e9b00 */
[----:B---3--:R-:W-:-:S02]  /*2510*/  DFMA R58, R50, R58, R60 ;  /* 0x0000003a323a722b */ /* 0x008fc4000000003c */
[----:B------:R-:W3:Y:S06]  /*2520*/  LDG.E.64.CONSTANT R60, desc[UR6][R52.64+0x70] ;  /* 0x00007006343c7981 */ /* 0x000eec000c1e9b00 */
[----:B--2---:R-:W-:Y:S01]  /*2530*/  DFMA R58, R38, R64, R58 ;  /* 0x00000040263a722b */ /* 0x004fe2000000003a */
[----:B------:R-:W2:Y:S07]  /*2540*/  LDG.E.64.CONSTANT R38, desc[UR6][R52.64+0x60] ;  /* 0x0000600634267981 */ /* 0x000eae000c1e9b00 */
[----:B-----5:R-:W-:Y:S01]  /*2550*/  DFMA R56, R18, R56, R58 ;  /* 0x000000381238722b */ /* 0x020fe2000000003a */
[----:B------:R-:W-:-:S05]  /*2560*/  IMAD.WIDE R58, R3, 0x8, R40 ;  /* 0x00000008033a7825 */ /* 0x000fca00078e0228 */
[----:B------:R-:W3:Y:S02]  /*2570*/  LDG.E.64.CONSTANT R64, desc[UR6][R58.64+0x30] ;  /* 0x000030063a407981 */ /* 0x000ee4000c1e9b00 */
[----:B----4-:R-:W-:Y:S02]  /*2580*/  DFMA R62, R42, R62, R56 ;  /* 0x0000003e2a3e722b */ /* 0x010fe40000000038 */
[----:B------:R-:W4:Y:S06]  /*2590*/  LDG.E.64.CONSTANT R56, desc[UR6][R52.64+0x68] ;  /* 0x0000680634387981 */ /* 0x000f2c000c1e9b00 */
[----:B--2---:R-:W-:Y:S01]  /*25a0*/  DFMA R38, R36, R38, R62 ;  /* 0x000000262426722b */ /* 0x004fe2000000003e */
[----:B------:R-:W2:Y:S01]  /*25b0*/  LDG.E.64.CONSTANT R36, desc[UR6][R52.64+0x78] ;  /* 0x0000780634247981 */ /* 0x000ea2000c1e9b00 */
[----:B------:R-:W-:-:S06]  /*25c0*/  IMAD.WIDE R62, R3, 0x8, R58 ;  /* 0x00000008033e7825 */ /* 0x000fcc00078e023a */
[----:B------:R-:W5:Y:S01]  /*25d0*/  LDG.E.64.CONSTANT R62, desc[UR6][R62.64+0x30] ;  /* 0x000030063e3e7981 */ /* 0x000f62000c1e9b00 */
[----:B----4-:R-:W-:-:S03]  /*25e0*/  DFMA R56, R16, R56, R38 ;  /* 0x000000381038722b */ /* 0x010fc60000000026 */
[----:B------:R-:W4:Y:S05]  /*25f0*/  LDG.E.64.CONSTANT R38, desc[UR6][R52.64+0x80] ;  /* 0x0000800634267981 */ /* 0x000f2a000c1e9b00 */
[----:B---3--:R-:W-:Y:S01]  /*2600*/  DFMA R56, R64, R60, R56 ;  /* 0x0000003c4038722b */ /* 0x008fe20000000038 */
[----:B------:R-:W5:Y:S07]  /*2610*/  LDG.E.64.CONSTANT R60, desc[UR6][R52.64+0x88] ;  /* 0x00008806343c7981 */ /* 0x000f6e000c1e9b00 */
[----:B--2---:R-:W-:Y:S01]  /*2620*/  DFMA R36, R34, R36, R56 ;  /* 0x000000242224722b */ /* 0x004fe20000000038 */
[----:B------:R-:W-:Y:S01]  /*2630*/  IMAD.IADD R35, R68, 0x1, -R3 ;  /* 0x0000000144237824 */ /* 0x000fe200078e0a03 */
[----:B------:R-:W2:Y:S03]  /*2640*/  LDG.E.64.CONSTANT R56, desc[UR6][R52.64+0x98] ;  /* 0x0000980634387981 */ /* 0x000ea6000c1e9b00 */
[----:B------:R-:W-:-:S02]  /*2650*/  IMAD.WIDE R8, R35, 0x8, R8 ;  /* 0x0000000823087825 */ /* 0x000fc400078e0208 */
[----:B------:R-:W3:Y:S02]  /*2660*/  LDG.E.64.CONSTANT R34, desc[UR6][R52.64+0x90] ;  /* 0x0000900634227981 */ /* 0x000ee4000c1e9b00 */
[----:B------:R-:W-:Y:S01]  /*2670*/  IMAD.WIDE.U32 R66, R66, 0x8, R8 ;  /* 0x0000000842427825 */ /* 0x000fe200078e0008 */
[----:B----4-:R-:W-:-:S04]  /*2680*/  DFMA R36, R14, R38, R36 ;  /* 0x000000260e24722b */ /* 0x010fc80000000024 */
[----:B------:R-:W4:Y:S04]  /*2690*/  LDG.E.64.CONSTANT R8, desc[UR6][R66.64+0x30] ;  /* 0x0000300642087981 */ /* 0x000f28000c1e9b00 */
[----:B------:R-:W4:Y:S01]  /*26a0*/  LDG.E.64.CONSTANT R38, desc[UR6][R52.64+0xa0] ;  /* 0x0000a00634267981 */ /* 0x000f22000c1e9b00 */
[----:B-----5:R-:W-:-:S03]  /*26b0*/  DFMA R60, R62, R60, R36 ;  /* 0x0000003c3e3c722b */ /* 0x020fc60000000024 */
[----:B------:R-:W5:Y:S05]  /*26c0*/  LDG.E.64.CONSTANT R36, desc[UR6][R52.64+0xa8] ;  /* 0x0000a80634247981 */ /* 0x000f6a000c1e9b00 */
[----:B---3--:R-:W-:Y:S02]  /*26d0*/  DFMA R34, R24, R34, R60 ;  /* 0x000000221822722b */ /* 0x008fe4000000003c */
[----:B------:R-:W3:Y:S06]  /*26e0*/  LDG.E.64.CONSTANT R60, desc[UR6][R52.64+0xc8] ;  /* 0x0000c806343c7981 */ /* 0x000eec000c1e9b00 */
[----:B--2---:R-:W-:-:S02]  /*26f0*/  DFMA R24, R12, R56, R34 ;  /* 0x000000380c18722b */ /* 0x004fc40000000022 */
[----:B------:R-:W2:Y:S01]  /*2700*/  LDG.E.64.CONSTANT R34, desc[UR6][R52.64+0xb0] ;  /* 0x0000b00634227981 */ /* 0x000ea2000c1e9b00 */
[----:B------:R-:W-:-:S03]  /*2710*/  IMAD.WIDE R56, R3, 0x8, R66 ;  /* 0x0000000803387825 */ /* 0x000fc600078e0242 */
[----:B------:R-:W3:Y:S02]  /*2720*/  LDG.E.64.CONSTANT R66, desc[UR6][R52.64+0xd0] ;  /* 0x0000d00634427981 */ /* 0x000ee4000c1e9b00 */
[----:B----4-:R-:W-:Y:S02]  /*2730*/  DFMA R58, R8, R38, R24 ;  /* 0x00000026083a722b */ /* 0x010fe40000000018 */
[----:B------:R-:W4:Y:S04]  /*2740*/  LDG.E.64.CONSTANT R38, desc[UR6][R52.64+0xb8] ;  /* 0x0000b80634267981 */ /* 0x000f28000c1e9b00 */
[----:B------:R-:W4:Y:S02]  /*2750*/  LDG.E.64.CONSTANT R24, desc[UR6][R56.64+0x30] ;  /* 0x0000300638187981 */ /* 0x000f24000c1e9b00 */
[----:B-----5:R-:W-:-:S02]  /*2760*/  DFMA R36, R32, R36, R58 ;  /* 0x000000242024722b */ /* 0x020fc4000000003a */
[----:B------:R-:W5:Y:S01]  /*2770*/  LDG.E.64.CONSTANT R58, desc[UR6][R52.64+0xc0] ;  /* 0x0000c006343a7981 */ /* 0x000f62000c1e9b00 */
[----:B------:R-:W-:-:S06]  /*2780*/  IMAD.WIDE R32, R3, 0x8, R56 ;  /* 0x0000000803207825 */ /* 0x000fcc00078e0238 */
[----:B------:R-:W3:Y:S01]  /*2790*/  LDG.E.64.CONSTANT R32, desc[UR6][R32.64+0x30] ;  /* 0x0000300620207981 */ /* 0x000ee2000c1e9b00 */
[----:B------:R-:W-:-:S04]  /*27a0*/  IADD3 R3, PT, PT, R2, 0x5, RZ ;  /* 0x0000000502037810 */ /* 0x000fc80007ffe0ff */
[----:B------:R-:W-:Y:S01]  /*27b0*/  ISETP.GE.AND P0, PT, R3, UR4, PT ;  /* 0x0000000403007c0c */ /* 0x000fe2000bf06270 */
[----:B--2---:R-:W-:-:S08]  /*27c0*/  DFMA R34, R10, R34, R36 ;  /* 0x000000220a22722b */ /* 0x004fd00000000024 */
[----:B----4-:R-:W-:-:S08]  /*27d0*/  DFMA R34, R24, R38, R34 ;  /* 0x000000261822722b */ /* 0x010fd00000000022 */
[----:B-----5:R-:W-:-:S08]  /*27e0*/  DFMA R34, R54, R58, R34 ;  /* 0x0000003a3622722b */ /* 0x020fd00000000022 */
[----:B---3--:R-:W-:-:S08]  /*27f0*/  DFMA R34, R30, R60, R34 ;  /* 0x0000003c1e22722b */ /* 0x008fd00000000022 */
[----:B------:R-:W-:-:S07]  /*2800*/  DFMA R34, R32, R66, R34 ;  /* 0x000000422022722b */ /* 0x000fce0000000022 */
[----:B------:R0:W-:Y:S01]  /*2810*/  STG.E.64 desc[UR6][R26.64+0x20], R34 ;  /* 0x000020221a007986 */ /* 0x0001e2000c101b06 */
[----:B------:R-:W-:Y:S05]  /*2820*/  @P0 EXIT ;  /* 0x000000000000094d */ /* 0x000fea0003800000 */
[----:B------:R-:W2:Y:S01]  /*2830*/  LDG.E.CONSTANT R39, desc[UR6][R46.64+0x14] ;  /* 0x000014062e277981 */ /* 0x000ea2000c1e9900 */
[----:B------:R-:W1:Y:S01]  /*2840*/  LDC R3, c[0x0][0x3c4] ;  /* 0x0000f100ff037b82 */ /* 0x000e620000000800 */
[----:B------:R-:W3:Y:S01]  /*2850*/  LDCU UR9, c[0x0][0x3c8] ;  /* 0x00007900ff0977ac */ /* 0x000ee20008000800 */
[----:B0-----:R-:W0:Y:S06]  /*2860*/  S2R R35, SR_TID.X ;  /* 0x0000000000237919 */ /* 0x001e2c0000002100 */
[----:B------:R-:W4:Y:S01]  /*2870*/  LDC.64 R36, c[0x0][0x398] ;  /* 0x0000e600ff247b82 */ /* 0x000f220000000a00 */
[----:B-1----:R-:W-:-:S02]  /*2880*/  IMAD R66, R3, R3, RZ ;  /* 0x0000000303427224 */ /* 0x002fc400078e02ff */
[----:B0-----:R-:W-:-:S05]  /*2890*/  IMAD R35, R0, UR5, R35 ;  /* 0x0000000500237c24 */ /* 0x001fca000f8e0223 */
[----:B---3--:R-:W-:-:S05]  /*28a0*/  LEA R35, R35, UR9, 0x3 ;  /* 0x0000000923237c11 */ /* 0x008fca000f8e18ff */
[----:B------:R-:W-:-:S05]  /*28b0*/  VIADD R68, R35, 0xffffffff ;  /* 0xffffffff23447836 */ /* 0x000fca0000000000 */
[----:B------:R-:W-:-:S05]  /*28c0*/  IADD3 R59, PT, PT, R68, -R3, -R66 ;  /* 0x80000003443b7210 */ /* 0x000fca0007ffe842 */
[----:B----4-:R-:W-:-:S05]  /*28d0*/  IMAD.WIDE R58, R59, 0x8, R36 ;  /* 0x000000083b3a7825 */ /* 0x010fca00078e0224 */
[----:B------:R0:W3:Y:S01]  /*28e0*/  LDG.E.64.CONSTANT R34, desc[UR6][R58.64+0x38] ;  /* 0x000038063a227981 */ /* 0x0000e2000c1e9b00 */
[----:B--2---:R-:W-:-:S05]  /*28f0*/  IMAD.WIDE R38, R39, 0x8, R44 ;  /* 0x0000000827267825 */ /* 0x004fca00078e022c */
[----:B------:R-:W2:Y:S04]  /*2900*/  LDG.E.64.CONSTANT R52, desc[UR6][R38.64+0x8] ;  /* 0x0000080626347981 */ /* 0x000ea8000c1e9b00 */
[----:B------:R-:W4:Y:S04]  /*2910*/  LDG.E.64.CONSTANT R56, desc[UR6][R38.64] ;  /* 0x0000000626387981 */ /* 0x000f28000c1e9b00 */
[----:B------:R-:W3:Y:S01]  /*2920*/  LDG.E.64.CONSTANT R54, desc[UR6][R38.64+0x10] ;  /* 0x0000100626367981 */ /* 0x000ee2000c1e9b00 */
[----:B0-----:R-:W-:-:S03]  /*2930*/  IMAD.WIDE R58, R3, 0x8, R58 ;  /* 0x00000008033a7825 */ /* 0x001fc600078e023a */
[----:B------:R-:W5:Y:S01]  /*2940*/  LDG.E.64.CONSTANT R60, desc[UR6][R38.64+0x28] ;  /* 0x00002806263c7981 */ /* 0x000f62000c1e9b00 */
[----:B--2---:R-:W-:-:S08]  /*2950*/  DMUL R52, R6, R52 ;  /* 0x0000003406347228 */ /* 0x004fd00000000000 */
[----:B----4-:R-:W-:Y:S02]  /*2960*/  DFMA R56, R22, R56, R52 ;  /* 0x000000381638722b */ /* 0x010fe40000000034 */
[----:B------:R-:W2:Y:S04]  /*2970*/  LDG.E.64.CONSTANT R52, desc[UR6][R38.64+0x18] ;  /* 0x0000180626347981 */ /* 0x000ea8000c1e9b00 */
[----:B------:R-:W5:Y:S02]  /*2980*/  LDG.E.64.CONSTANT R22, desc[UR6][R58.64+0x38] ;  /* 0x000038063a167981 */ /* 0x000f64000c1e9b00 */
[----:B---3--:R-:W-:Y:S02]  /*2990*/  DFMA R54, R34, R54, R56 ;  /* 0x000000362236722b */ /* 0x008fe40000000038 */
[----:B------:R-:W3:Y:S06]  /*29a0*/  LDG.E.64.CONSTANT R56, desc[UR6][R38.64+0x20] ;  /* 0x0000200626387981 */ /* 0x000eec000c1e9b00 */
[----:B--2---:R-:W-:Y:S01]  /*29b0*/  DFMA R52, R20, R52, R54 ;  /* 0x000000341434722b */ /* 0x004fe20000000036 */
[----:B------:R-:W-:Y:S01]  /*29c0*/  IMAD.WIDE R20, R3, 0x8, R58 ;  /* 0x0000000803147825 */ /* 0x000fe200078e023a */
[----:B------:R-:W2:Y:S04]  /*29d0*/  LDG.E.64.CONSTANT R54, desc[UR6][R38.64+0x40] ;  /* 0x0000400626367981 */ /* 0x000ea8000c1e9b00 */
[----:B------:R-:W4:Y:S02]  /*29e0*/  LDG.E.64.CONSTANT R58, desc[UR6][R38.64+0x58] ;  /* 0x00005806263a7981 */ /* 0x000f24000c1e9b00 */
[----:B---3--:R-:W-:-:S02]  /*29f0*/  DFMA R56, R48, R56, R52 ;  /* 0x000000383038722b */ /* 0x008fc40000000034 */
[----:B------:R-:W3:Y:S04]  /*2a00*/  LDG.E.64.CONSTANT R52, desc[UR6][R38.64+0x30] ;  /* 0x0000300626347981 */ /* 0x000ee8000c1e9b00 */
[----:B------:R-:W2:Y:S02]  /*2a10*/  LDG.E.64.CONSTANT R20, desc[UR6][R20.64+0x38] ;  /* 0x0000380614147981 */ /* 0x000ea4000c1e9b00 */
[----:B-----5:R-:W-:Y:S02]  /*2a20*/  DFMA R60, R22, R60, R56 ;  /* 0x0000003c163c722b */ /* 0x020fe40000000038 */
[----:B------:R-:W5:Y:S06]  /*2a30*/  LDG.E.64.CONSTANT R56, desc[UR6][R38.64+0x38] ;  /* 0x0000380626387981 */ /* 0x000f6c000c1e9b00 */
[----:B---3--:R-:W-:-:S02]  /*2a40*/  DFMA R52, R28, R52, R60 ;  /* 0x000000341c34722b */ /* 0x008fc4000000003c */
[----:B------:R-:W3:Y:S04]  /*2a50*/  LDG.E.64.CONSTANT R60, desc[UR6][R38.64+0x48] ;  /* 0x00004806263c7981 */ /* 0x000ee8000c1e9b00 */
[----:B------:R-:W4:Y:S02]  /*2a60*/  LDG.E.64.CONSTANT R28, desc[UR6][R40.64+0x38] ;  /* 0x00003806281c7981 */ /* 0x000f24000c1e9b00 */
[----:B-----5:R-:W-:Y:S02]  /*2a70*/  DFMA R56, R50, R56, R52 ;  /* 0x000000383238722b */ /* 0x020fe40000000034 */
[----:B------:R-:W5:Y:S06]  /*2a80*/  LDG.E.64.CONSTANT R52, desc[UR6][R38.64+0x50] ;  /* 0x0000500626347981 */ /* 0x000f6c000c1e9b00 */
[----:B--2---:R-:W-:-:S02]  /*2a90*/  DFMA R54, R20, R54, R56 ;  /* 0x000000361436722b */ /* 0x004fc40000000038 */
[----:B------:R-:W2:Y:S06]  /*2aa0*/  LDG.E.64.CONSTANT R56, desc[UR6][R38.64+0x70] ;  /* 0x0000700626387981 */ /* 0x000eac000c1e9b00 */
[----:B---3--:R-:W-:Y:S01]  /*2ab0*/  DFMA R54, R18, R60, R54 ;  /* 0x0000003c1236722b */ /* 0x008fe20000000036 */
[----:B------:R-:W3:Y:S07]  /*2ac0*/  LDG.E.64.CONSTANT R18, desc[UR6][R38.64+0x60] ;  /* 0x0000600626127981 */ /* 0x000eee000c1e9b00 */
[----:B-----5:R-:W-:Y:S01]  /*2ad0*/  DFMA R52, R42, R52, R54 ;  /* 0x000000342a34722b */ /* 0x020fe20000000036 */
[----:B------:R-:W-:-:S05]  /*2ae0*/  IMAD.WIDE R54, R3, 0x8, R40 ;  /* 0x0000000803367825 */ /* 0x000fca00078e0228 */
[----:B------:R-:W2:Y:S02]  /*2af0*/  LDG.E.64.CONSTANT R60, desc[UR6][R54.64+0x38] ;  /* 0x00003806363c7981 */ /* 0x000ea4000c1e9b00 */
[----:B----4-:R-:W-:Y:S02]  /*2b00*/  DFMA R58, R28, R58, R52 ;  /* 0x0000003a1c3a722b */ /* 0x010fe40000000034 */
[----:B------:R-:W4:Y:S06]  /*2b10*/  LDG.E.64.CONSTANT R52, desc[UR6][R38.64+0x68] ;  /* 0x0000680626347981 */ /* 0x000f2c000c1e9b00 */
[----:B---3--:R-:W-:Y:S01]  /*2b20*/  DFMA R18, R16, R18, R58 ;  /* 0x000000121012722b */ /* 0x008fe2000000003a */
[----:B------:R-:W3:Y:S01]  /*2b30*/  LDG.E.64.CONSTANT R16, desc[UR6][R38.64+0x78] ;  /* 0x0000780626107981 */ /* 0x000ee2000c1e9b00 */
[----:B------:R-:W-:-:S06]  /*2b40*/  IMAD.WIDE R58, R3, 0x8, R54 ;  /* 0x00000008033a7825 */ /* 0x000fcc00078e0236 */
[----:B------:R-:W5:Y:S01]  /*2b50*/  LDG.E.64.CONSTANT R58, desc[UR6][R58.64+0x38] ;  /* 0x000038063a3a7981 */ /* 0x000f62000c1e9b00 */
[----:B----4-:R-:W-:-:S03]  /*2b60*/  DFMA R52, R64, R52, R18 ;  /* 0x000000344034722b */ /* 0x010fc60000000012 */
[----:B------:R-:W4:Y:S05]  /*2b70*/  LDG.E.64.CONSTANT R18, desc[UR6][R38.64+0x80] ;  /* 0x0000800626127981 */ /* 0x000f2a000c1e9b00 */
[----:B--2---:R-:W-:Y:S01]  /*2b80*/  DFMA R52, R60, R56, R52 ;  /* 0x000000383c34722b */ /* 0x004fe20000000034 */
[----:B------:R-:W5:Y:S07]  /*2b90*/  LDG.E.64.CONSTANT R56, desc[UR6][R38.64+0x88] ;  /* 0x0000880626387981 */ /* 0x000f6e000c1e9b00 */
[----:B---3--:R-:W-:Y:S01]  /*2ba0*/  DFMA R16, R14, R16, R52 ;  /* 0x000000100e10722b */ /* 0x008fe20000000034 */
[----:B------:R-:W-:Y:S01]  /*2bb0*/  IADD3 R15, PT, PT, R68, -R3, RZ ;  /* 0x80000003440f7210 */ /* 0x000fe20007ffe0ff */
[----:B------:R-:W2:Y:S04]  /*2bc0*/  LDG.E.64.CONSTANT R52, desc[UR6][R38.64+0x98] ;  /* 0x0000980626347981 */ /* 0x000ea8000c1e9b00 */
        /* <DEDUP_REMOVED lines=21> */
[----:B------:R-:W-:-:S05]  /*2d20*/  VIADD R3, R2, 0x6 ;  /* 0x0000000602037836 */ /* 0x000fca0000000000 */
        /* <DEDUP_REMOVED lines=11> */
[----:B------:R-:W4:Y:S06]  /*2de0*/  S2R R3, SR_TID.X ;  /* 0x0000000000037919 */ /* 0x000f2c0000002100 */
[----:B------:R-:W5:Y:S01]  /*2df0*/  LDC.64 R30, c[0x0][0x398] ;  /* 0x0000e600ff1e7b82 */ /* 0x000f620000000a00 */
[----:B-1----:R-:W-:-:S02]  /*2e00*/  IMAD R67, R66, R66, RZ ;  /* 0x0000004242437224 */ /* 0x002fc400078e02ff */
[----:B----4-:R-:W-:-:S05]  /*2e10*/  IMAD R3, R0, UR5, R3 ;  /* 0x0000000500037c24 */ /* 0x010fca000f8e0203 */
[----:B---3--:R-:W-:-:S04]  /*2e20*/  LEA R3, R3, UR9, 0x3 ;  /* 0x0000000903037c11 */ /* 0x008fc8000f8e18ff */
[----:B------:R-:W-:-:S04]  /*2e30*/  IADD3 R3, PT, PT, R3, -0x1, RZ ;  /* 0xffffffff03037810 */ /* 0x000fc80007ffe0ff */
[----:B------:R-:W-:-:S05]  /*2e40*/  IADD3 R69, PT, PT, R3, -R66, -R67 ;  /* 0x8000004203457210 */ /* 0x000fca0007ffe843 */
[----:B-----5:R-:W-:-:S05]  /*2e50*/  IMAD.WIDE R68, R69, 0x8, R30 ;  /* 0x0000000845447825 */ /* 0x020fca00078e021e */
[----:B0-----:R-:W3:Y:S01]  /*2e60*/  LDG.E.64.CONSTANT R16, desc[UR6][R68.64+0x40] ;  /* 0x0000400644107981 */ /* 0x001ee2000c1e9b00 */
[----:B--2---:R-:W-:-:S05]  /*2e70*/  IMAD.WIDE R18, R19, 0x8, R44 ;  /* 0x0000000813127825 */ /* 0x004fca00078e022c */
[----:B------:R-:W2:Y:S04]  /*2e80*/  LDG.E.64.CONSTANT R36, desc[UR6][R18.64+0x8] ;  /* 0x0000080612247981 */ /* 0x000ea8000c1e9b00 */
[----:B------:R-:W4:Y:S04]  /*2e90*/  LDG.E.64.CONSTANT R52, desc[UR6][R18.64] ;  /* 0x0000000612347981 */ /* 0x000f28000c1e9b00 */
[----:B------:R-:W3:Y:S01]  /*2ea0*/  LDG.E.64.CONSTANT R38, desc[UR6][R18.64+0x10] ;  /* 0x0000100612267981 */ /* 0x000ee2000c1e9b00 */
[----:B------:R-:W-:-:S03]  /*2eb0*/  IMAD.WIDE R54, R66, 0x8, R68 ;  /* 0x0000000842367825 */ /* 0x000fc600078e0244 */
        /* <DEDUP_REMOVED lines=8> */
[----:B------:R-:W2:Y:S01]  /*2f40*/  LDG.E.64.CONSTANT R36, desc[UR6][R18.64+0x30] ;  /* 0x0000300612247981 */ /* 0x000ea2000c1e9b00 */
[----:B------:R-:W-:-:S03]  /*2f50*/  IMAD.WIDE R48, R66, 0x8, R54 ;  /* 0x0000000842307825 */ /* 0x000fc600078e0236 */
[----:B------:R-:W4:Y:S03]  /*2f60*/  LDG.E.64.CONSTANT R54, desc[UR6][R18.64+0x70] ;  /* 0x0000700612367981 */ /* 0x000f26000c1e9b00 */
[----:B---3--:R-:W-:Y:S02]  /*2f70*/  DFMA R52, R22, R52, R38 ;  /* 0x000000341634722b */ /* 0x008fe40000000026 */
[----:B------:R-:W3:Y:S04]  /*2f80*/  LDG.E.64.CONSTANT R38, desc[UR6][R18.64+0x38] ;  /* 0x0000380612267981 */ /* 0x000ee8000c1e9b00 */
[----:B------:R-:W4:Y:S02]  /*2f90*/  LDG.E.64.CONSTANT R48, desc[UR6][R48.64+0x40] ;  /* 0x0000400630307981 */ /* 0x000f24000c1e9b00 */
[----:B-----5:R-:W-:-:S02]  /*2fa0*/  DFMA R52, R6, R56, R52 ;  /* 0x000000380634722b */ /* 0x020fc40000000034 */
[----:B------:R-:W4:Y:S06]  /*2fb0*/  LDG.E.64.CONSTANT R56, desc[UR6][R18.64+0x40] ;  /* 0x0000400612387981 */ /* 0x000f2c000c1e9b00 */
[----:B--2---:R-:W-:Y:S01]  /*2fc0*/  DFMA R52, R50, R36, R52 ;  /* 0x000000243234722b */ /* 0x004fe20000000034 */
[----:B------:R-:W2:Y:S04]  /*2fd0*/  LDG.E.64.CONSTANT R36, desc[UR6][R18.64+0x48] ;  /* 0x0000480612247981 */ /* 0x000ea8000c1e9b00 */
[----:B------:R-:W5:Y:S03]  /*2fe0*/  LDG.E.64.CONSTANT R50, desc[UR6][R18.64+0x58] ;  /* 0x0000580612327981 */ /* 0x000f66000c1e9b00 */
[----:B---3--:R-:W-:Y:S01]  /*2ff0*/  DFMA R52, R20, R38, R52 ;  /* 0x000000261434722b */ /* 0x008fe20000000034 */
[----:B------:R-:W3:Y:S07]  /*3000*/  LDG.E.64.CONSTANT R38, desc[UR6][R18.64+0x50] ;  /* 0x0000500612267981 */ /* 0x000eee000c1e9b00 */
[----:B----4-:R-:W-:-:S02]  /*3010*/  DFMA R56, R48, R56, R52 ;  /* 0x000000383038722b */ /* 0x010fc40000000034 */
[----:B------:R-:W5:Y:S06]  /*3020*/  LDG.E.64.CONSTANT R52, desc[UR6][R40.64+0x40] ;  /* 0x0000400628347981 */ /* 0x000f6c000c1e9b00 */
[----:B--2---:R-:W-:Y:S01]  /*3030*/  DFMA R56, R42, R36, R56 ;  /* 0x000000242a38722b */ /* 0x004fe20000000038 */
[----:B------:R-:W2:Y:S01]  /*3040*/  LDG.E.64.CONSTANT R36, desc[UR6][R18.64+0x60] ;  /* 0x0000600612247981 */ /* 0x000ea2000c1e9b00 */
[----:B------:R-:W-:-:S06]  /*3050*/  IMAD.IADD R43, R3, 0x1, -R66 ;  /* 0x00000001032b7824 */ /* 0x000fcc00078e0a42 */
[----:B---3--:R-:W-:Y:S01]  /*3060*/  DFMA R38, R28, R38, R56 ;  /* 0x000000261c26722b */ /* 0x008fe20000000038 */
[----:B------:R-:W-:Y:S02]  /*3070*/  IMAD.WIDE R42, R43, 0x8, R30 ;  /* 0x000000082b2a7825 */ /* 0x000fe400078e021e */
[----:B------:R-:W3:Y:S05]  /*3080*/  LDG.E.64.CONSTANT R30, desc[UR6][R18.64+0x68] ;  /* 0x00006806121e7981 */ /* 0x000eea000c1e9b00 */
[----:B-----5:R-:W-:Y:S01]  /*3090*/  DFMA R50, R52, R50, R38 ;  /* 0x000000323432722b */ /* 0x020fe20000000026 */
[----:B------:R-:W-:-:S05]  /*30a0*/  IMAD.WIDE R38, R66, 0x8, R42 ;  /* 0x0000000842267825 */ /* 0x000fca00078e022a */
[----:B------:R-:W4:Y:S02]  /*30b0*/  LDG.E.64.CONSTANT R56, desc[UR6][R38.64+0x40] ;  /* 0x0000400626387981 */ /* 0x000f24000c1e9b00 */
[----:B--2---:R-:W-:Y:S02]  /*30c0*/  DFMA R50, R64, R36, R50 ;  /* 0x000000244032722b */ /* 0x004fe40000000032 */
[----:B------:R-:W2:Y:S01]  /*30d0*/  LDG.E.64.CONSTANT R36, desc[UR6][R18.64+0x78] ;  /* 0x0000780612247981 */ /* 0x000ea2000c1e9b00 */
[----:B------:R-:W-:-:S03]  /*30e0*/  IMAD.WIDE R64, R66, 0x8, R38 ;  /* 0x0000000842407825 */ /* 0x000fc600078e0226 */
[----:B------:R-:W5:Y:S02]  /*30f0*/  LDG.E.64.CONSTANT R38, desc[UR6][R18.64+0x98] ;  /* 0x0000980612267981 */ /* 0x000f64000c1e9b00 */
[----:B---3--:R-:W-:Y:S02]  /*3100*/  DFMA R50, R60, R30, R50 ;  /* 0x0000001e3c32722b */ /* 0x008fe40000000032 */
[----:B------:R-:W3:Y:S04]  /*3110*/  LDG.E.64.CONSTANT R64, desc[UR6][R64.64+0x40] ;  /* 0x0000400640407981 */ /* 0x000ee8000c1e9b00 */
[----:B------:R-:W5:Y:S02]  /*3120*/  LDG.E.64.CONSTANT R30, desc[UR6][R18.64+0x80] ;  /* 0x00008006121e7981 */ /* 0x000f64000c1e9b00 */
[----:B----4-:R-:W-:-:S02]  /*3130*/  DFMA R50, R56, R54, R50 ;  /* 0x000000363832722b */ /* 0x010fc40000000032 */
[----:B------:R-:W3:Y:S01]  /*3140*/  LDG.E.64.CONSTANT R54, desc[UR6][R18.64+0x88] ;  /* 0x0000880612367981 */ /* 0x000ee2000c1e9b00 */
[----:B------:R-:W-:-:S05]  /*3150*/  IMAD.WIDE.U32 R42, R67, 0x8, R42 ;  /* 0x00000008432a7825 */ /* 0x000fca00078e002a */
[----:B--2---:R-:W-:Y:S01]  /*3160*/  DFMA R50, R62, R36, R50 ;  /* 0x000000243e32722b */ /* 0x004fe20000000032 */
[----:B------:R-:W2:Y:S04]  /*3170*/  LDG.E.64.CONSTANT R36, desc[UR6][R18.64+0x90] ;  /* 0x0000900612247981 */ /* 0x000ea8000c1e9b00 */
[----:B------:R-:W4:Y:S03]  /*3180*/  LDG.E.64.CONSTANT R62, desc[UR6][R18.64+0xa0] ;  /* 0x0000a006123e7981 */ /* 0x000f26000c1e9b00 */
[----:B-----5:R-:W-:Y:S01]  /*3190*/  DFMA R50, R58, R30, R50 ;  /* 0x0000001e3a32722b */ /* 0x020fe20000000032 */
[----:B------:R-:W4:Y:S07]  /*31a0*/  LDG.E.64.CONSTANT R30, desc[UR6][R42.64+0x40] ;  /* 0x000040062a1e7981 */ /* 0x000f2e000c1e9b00 */
[----:B---3--:R-:W-:-:S02]  /*31b0*/  DFMA R54, R64, R54, R50 ;  /* 0x000000364036722b */ /* 0x008fc40000000032 */
[----:B------:R-:W3:Y:S06]  /*31c0*/  LDG.E.64.CONSTANT R50, desc[UR6][R18.64+0xa8] ;  /* 0x0000a80612327981 */ /* 0x000eec000c1e9b00 */
[----:B--2---:R-:W-:Y:S01]  /*31d0*/  DFMA R36, R8, R36, R54 ;  /* 0x000000240824722b */ /* 0x004fe20000000036 */
[----:B------:R-:W-:Y:S01]  /*31e0*/  IMAD.WIDE R8, R66, 0x8, R42 ;  /* 0x0000000842087825 */ /* 0x000fe200078e022a */
[----:B------:R-:W2:Y:S04]  /*31f0*/  LDG.E.64.CONSTANT R54, desc[UR6][R18.64+0xd0] ;  /* 0x0000d00612367981 */ /* 0x000ea8000c1e9b00 */
[----:B------:R-:W5:Y:S02]  /*3200*/  LDG.E.64.CONSTANT R42, desc[UR6][R18.64+0xc8] ;  /* 0x0000c806122a7981 */ /* 0x000f64000c1e9b00 */
[----:B------:R-:W-:-:S02]  /*3210*/  DFMA R38, R14, R38, R36 ;  /* 0x000000260e26722b */ /* 0x000fc40000000024 */
[----:B------:R-:W2:Y:S01]  /*3220*/  LDG.E.64.CONSTANT R36, desc[UR6][R18.64+0xb0] ;  /* 0x0000b00612247981 */ /* 0x000ea2000c1e9b00 */
[----:B------:R-:W-:-:S03]  /*3230*/  IMAD.WIDE R66, R66, 0x8, R8 ;  /* 0x0000000842427825 */ /* 0x000fc600078e0208 */
[----:B------:R-:W5:Y:S02]  /*3240*/  LDG.E.64.CONSTANT R8, desc[UR6][R8.64+0x40] ;  /* 0x0000400608087981 */ /* 0x000f64000c1e9b00 */
[----:B----4-:R-:W-:Y:S02]  /*3250*/  DFMA R62, R30, R62, R38 ;  /* 0x0000003e1e3e722b */ /* 0x010fe40000000026 */
[----:B------:R-:W5:Y:S06]  /*3260*/  LDG.E.64.CONSTANT R38, desc[UR6][R18.64+0xb8] ;  /* 0x0000b80612267981 */ /* 0x000f6c000c1e9b00 */
[----:B---3--:R-:W-:Y:S01]  /*3270*/  DFMA R62, R24, R50, R62 ;  /* 0x00000032183e722b */ /* 0x008fe2000000003e */
[----:B------:R-:W3:Y:S04]  /*3280*/  LDG.E.64.CONSTANT R50, desc[UR6][R18.64+0xc0] ;  /* 0x0000c00612327981 */ /* 0x000ee8000c1e9b00 */
[----:B------:R-:W4:Y:S01]  /*3290*/  LDG.E.64.CONSTANT R24, desc[UR6][R66.64+0x40] ;  /* 0x0000400642187981 */ /* 0x000f22000c1e9b00 */
[----:B------:R-:W-:-:S04]  /*32a0*/  IADD3 R2, PT, PT, R2, 0x7, RZ ;  /* 0x0000000702027810 */ /* 0x000fc80007ffe0ff */
[----:B------:R-:W-:Y:S01]  /*32b0*/  ISETP.GE.AND P0, PT, R2, UR4, PT ;  /* 0x0000000402007c0c */ /* 0x000fe2000bf06270 */
[----:B--2---:R-:W-:-:S08]  /*32c0*/  DFMA R36, R12, R36, R62 ;  /* 0x000000240c24722b */ /* 0x004fd0000000003e */
[----:B-----5:R-:W-:-:S08]  /*32d0*/  DFMA R36, R8, R38, R36 ;  /* 0x000000260824722b */ /* 0x020fd00000000024 */
[----:B---3--:R-:W-:-:S08]  /*32e0*/  DFMA R36, R32, R50, R36 ;  /* 0x000000322024722b */ /* 0x008fd00000000024 */
[----:B------:R-:W-:-:S08]  /*32f0*/  DFMA R36, R10, R42, R36 ;  /* 0x0000002a0a24722b */ /* 0x000fd00000000024 */
[----:B----4-:R-:W-:-:S07]  /*3300*/  DFMA R36, R24, R54, R36 ;  /* 0x000000361824722b */ /* 0x010fce0000000024 */
[----:B------:R0:W-:Y:S01]  /*3310*/  STG.E.64 desc[UR6][R26.64+0x30], R36 ;  /* 0x000030241a007986 */ /* 0x0001e2000c101b06 */
[----:B------:R-:W-:Y:S05]  /*3320*/  @P0 EXIT ;  /* 0x000000000000094d */ /* 0x000fea0003800000 */
[----:B------:R-:W2:Y:S01]  /*3330*/  LDG.E.CONSTANT R47, desc[UR6][R46.64+0x1c] ;  /* 0x00001c062e2f7981 */ /* 0x000ea2000c1e9900 */
[----:B------:R-:W1:Y:S01]  /*3340*/  LDC R38, c[0x0][0x3c4] ;  /* 0x0000f100ff267b82 */ /* 0x000e620000000800 */
[----:B------:R-:W3:Y:S01]  /*3350*/  LDCU UR9, c[0x0][0x3c8] ;  /* 0x00007900ff0977ac */ /* 0x000ee20008000800 */
[----:B------:R-:W4:Y:S01]  /*3360*/  S2R R19, SR_TID.X ;  /* 0x0000000000137919 */ /* 0x000f220000002100 */
[----:B------:R-:W5:Y:S05]  /*3370*/  LDG.E.64.CONSTANT R40, desc[UR6][R40.64+0x48] ;  /* 0x0000480628287981 */ /* 0x000f6a000c1e9b00 */
[----:B------:R-:W0:Y:S01]  /*3380*/  LDC.64 R2, c[0x0][0x398] ;  /* 0x0000e600ff027b82 */ /* 0x000e220000000a00 */
[----:B------:R-:W5:Y:S01]  /*3390*/  LDG.E.64.CONSTANT R4, desc[UR6][R4.64+0x48] ;  /* 0x0000480604047981 */ /* 0x000f62000c1e9b00 */
[----:B-1----:R-:W-:-:S02]  /*33a0*/  IMAD R39, R38, R38, RZ ;  /* 0x0000002626277224 */ /* 0x002fc400078e02ff */
[----:B----4-:R-:W-:-:S05]  /*33b0*/  IMAD R19, R0, UR5, R19 ;  /* 0x0000000500137c24 */ /* 0x010fca000f8e0213 */
[----:B---3--:R-:W-:-:S05]  /*33c0*/  LEA R19, R19, UR9, 0x3 ;  /* 0x0000000913137c11 */ /* 0x008fca000f8e18ff */
[----:B------:R-:W-:-:S05]  /*33d0*/  VIADD R55, R19, 0xffffffff ;  /* 0xffffffff13377836 */ /* 0x000fca0000000000 */
[----:B------:R-:W-:-:S05]  /*33e0*/  IADD3 R69, PT, PT, R55, -R38, -R39 ;  /* 0x8000002637457210 */ /* 0x000fca0007ffe827 */
[----:B0-----:R-:W-:-:S05]  /*33f0*/  IMAD.WIDE R68, R69, 0x8, R2 ;  /* 0x0000000845447825 */ /* 0x001fca00078e0202 */
[----:B------:R0:W3:Y:S01]  /*3400*/  LDG.E.64.CONSTANT R36, desc[UR6][R68.64+0x48] ;  /* 0x0000480644247981 */ /* 0x0000e2000c1e9b00 */
[----:B--2---:R-:W-:-:S05]  /*3410*/  IMAD.WIDE R44, R47, 0x8, R44 ;  /* 0x000000082f2c7825 */ /* 0x004fca00078e022c */
[----:B------:R-:W2:Y:S04]  /*3420*/  LDG.E.64.CONSTANT R42, desc[UR6][R44.64+0x8] ;  /* 0x000008062c2a7981 */ /* 0x000ea8000c1e9b00 */
[----:B------:R-:W4:Y:S04]  /*3430*/  LDG.E.64.CONSTANT R50, desc[UR6][R44.64] ;  /* 0x000000062c327981 */ /* 0x000f28000c1e9b00 */
[----:B------:R-:W3:Y:S04]  /*3440*/  LDG.E.64.CONSTANT R18, desc[UR6][R44.64+0x10] ;  /* 0x000010062c127981 */ /* 0x000ee8000c1e9b00 */
[----:B------:R-:W5:Y:S01]  /*3450*/  LDG.E.64.CONSTANT R32, desc[UR6][R44.64+0x18] ;  /* 0x000018062c207981 */ /* 0x000f62000c1e9b00 */
[----:B--2---:R-:W-:-:S03]  /*3460*/  DMUL R46, R16, R42 ;  /* 0x0000002a102e7228 */ /* 0x004fc60000000000 */
[----:B------:R-:W2:Y:S01]  /*3470*/  LDG.E.64.CONSTANT R16, desc[UR6][R44.64+0x20] ;  /* 0x000020062c107981 */ /* 0x000ea2000c1e9b00 */
[----:B------:R-:W-:-:S04]  /*3480*/  IMAD.WIDE R42, R38, 0x8, R68 ;  /* 0x00000008262a7825 */ /* 0x000fc800078e0244 */
[----:B----4-:R-:W-:Y:S01]  /*3490*/  DFMA R66, R34, R50, R46 ;  /* 0x000000322242722b */ /* 0x010fe2000000002e */
[----:B------:R-:W4:Y:S04]  /*34a0*/  LDG.E.64.CONSTANT R62, desc[UR6][R42.64+0x48] ;  /* 0x000048062a3e7981 */ /* 0x000f28000c1e9b00 */
[----:B------:R-:W4:Y:S04]  /*34b0*/  LDG.E.64.CONSTANT R46, desc[UR6][R44.64+0x28] ;  /* 0x000028062c2e7981 */ /* 0x000f28000c1e9b00 */
[----:B------:R-:W4:Y:S04]  /*34c0*/  LDG.E.64.CONSTANT R34, desc[UR6][R44.64+0x30] ;  /* 0x000030062c227981 */ /* 0x000f28000c1e9b00 */
[----:B------:R-:W4:Y:S01]  /*34d0*/  LDG.E.64.CONSTANT R50, desc[UR6][R44.64+0x38] ;  /* 0x000038062c327981 */ /* 0x000f22000c1e9b00 */
[----:B0-----:R-:W-:Y:S01]  /*34e0*/  IMAD.WIDE R68, R38, 0x8, R42 ;  /* 0x0000000826447825 */ /* 0x001fe200078e022a */
[----:B---3--:R-:W-:-:S02]  /*34f0*/  DFMA R18, R36, R18, R66 ;  /* 0x000000122412722b */ /* 0x008fc40000000042 */
[----:B------:R-:W3:Y:S04]  /*3500*/  LDG.E.64.CONSTANT R66, desc[UR6][R44.64+0x40] ;  /* 0x000040062c427981 */ /* 0x000ee8000c1e9b00 */
[----:B------:R-:W3:Y:S04]  /*3510*/  LDG.E.64.CONSTANT R68, desc[UR6][R68.64+0x48] ;  /* 0x0000480644447981 */ /* 0x000ee8000c1e9b00 */
[----:B------:R-:W3:Y:S01]  /*3520*/  LDG.E.64.CONSTANT R36, desc[UR6][R44.64+0x48] ;  /* 0x000048062c247981 */ /* 0x000ee2000c1e9b00 */
[----:B-----5:R-:W-:-:S03]  /*3530*/  DFMA R18, R22, R32, R18 ;  /* 0x000000201612722b */ /* 0x020fc60000000012 */
[----:B------:R-:W5:Y:S04]  /*3540*/  LDG.E.64.CONSTANT R22, desc[UR6][R44.64+0x50] ;  /* 0x000050062c167981 */ /* 0x000f68000c1e9b00 */
[----:B------:R-:W5:Y:S01]  /*3550*/  LDG.E.64.CONSTANT R32, desc[UR6][R44.64+0x58] ;  /* 0x000058062c207981 */ /* 0x000f62000c1e9b00 */
[----:B------:R-:W-:-:S03]  /*3560*/  IADD3 R55, PT, PT, R55, -R38, RZ ;  /* 0x8000002637377210 */ /* 0x000fc60007ffe0ff */
[----:B------:R-:W5:Y:S02]  /*3570*/  LDG.E.64.CONSTANT R42, desc[UR6][R44.64+0x80] ;  /* 0x000080062c2a7981 */ /* 0x000f64000c1e9b00 */
[----:B------:R-:W-:Y:S02]  /*3580*/  IMAD.WIDE R54, R55, 0x8, R2 ;  /* 0x0000000837367825 */ /* 0x000fe400078e0202 */
[----:B------:R-:W5:Y:S01]  /*3590*/  LDG.E.64.CONSTANT R2, desc[UR6][R44.64+0x78] ;  /* 0x000078062c027981 */ /* 0x000f62000c1e9b00 */
[----:B--2---:R-:W-:-:S03]  /*35a0*/  DFMA R16, R6, R16, R18 ;  /* 0x000000100610722b */ /* 0x004fc60000000012 */
[----:B------:R-:W2:Y:S04]  /*35b0*/  LDG.E.64.CONSTANT R6, desc[UR6][R44.64+0x60] ;  /* 0x000060062c067981 */ /* 0x000ea8000c1e9b00 */
[----:B------:R-:W2:Y:S01]  /*35c0*/  LDG.E.64.CONSTANT R18, desc[UR6][R44.64+0x70] ;  /* 0x000070062c127981 */ /* 0x000ea2000c1e9b00 */
[----:B----4-:R-:W-:-:S03]  /*35d0*/  DFMA R46, R62, R46, R16 ;  /* 0x0000002e3e2e722b */ /* 0x010fc60000000010 */
[----:B------:R-:W4:Y:S05]  /*35e0*/  LDG.E.64.CONSTANT R16, desc[UR6][R44.64+0x68] ;  /* 0x000068062c107981 */ /* 0x000f2a000c1e9b00 */
[----:B------:R-:W-:Y:S01]  /*35f0*/  DFMA R34, R20, R34, R46 ;  /* 0x000000221422722b */ /* 0x000fe2000000002e */
[C---:B------:R-:W-:Y:S01]  /*3600*/  IMAD.WIDE R20, R38.reuse, 0x8, R54 ;  /* 0x0000000826147825 */ /* 0x040fe200078e0236 */
[----:B------:R-:W4:Y:S03]  /*3610*/  LDG.E.64.CONSTANT R46, desc[UR6][R44.64+0x90] ;  /* 0x000090062c2e7981 */ /* 0x000f26000c1e9b00 */
[----:B------:R-:W-:-:S03]  /*3620*/  IMAD.WIDE R20, R38, 0x8, R20 ;  /* 0x0000000826147825 */ /* 0x000fc600078e0214 */
[----:B------:R-:W-:Y:S02]  /*3630*/  DFMA R50, R48, R50, R34 ;  /* 0x000000323032722b */ /* 0x000fe40000000022 */
[----:B------:R-:W4:Y:S04]  /*3640*/  LDG.E.64.CONSTANT R34, desc[UR6][R44.64+0x88] ;  /* 0x000088062c227981 */ /* 0x000f28000c1e9b00 */
[----:B------:R-:W4:Y:S02]  /*3650*/  LDG.E.64.CONSTANT R20, desc[UR6][R20.64+0x48] ;  /* 0x0000480614147981 */ /* 0x000f24000c1e9b00 */
[----:B---3--:R-:W-:Y:S02]  /*3660*/  DFMA R50, R68, R66, R50 ;  /* 0x000000424432722b */ /* 0x008fe40000000032 */
[----:B------:R-:W3:Y:S01]  /*3670*/  LDG.E.64.CONSTANT R48, desc[UR6][R44.64+0x98] ;  /* 0x000098062c307981 */ /* 0x000ee2000c1e9b00 */
[----:B------:R-:W-:-:S03]  /*3680*/  IMAD.WIDE.U32 R62, R39, 0x8, R54 ;  /* 0x00000008273e7825 */ /* 0x000fc600078e0036 */
[----:B------:R-:W3:Y:S02]  /*3690*/  LDG.E.64.CONSTANT R68, desc[UR6][R44.64+0xd0] ;  /* 0x0000d0062c447981 */ /* 0x000ee4000c1e9b00 */
[----:B------:R-:W-:Y:S02]  /*36a0*/  DFMA R54, R28, R36, R50 ;  /* 0x000000241c36722b */ /* 0x000fe40000000032 */
[----:B------:R-:W3:Y:S04]  /*36b0*/  LDG.E.64.CONSTANT R50, desc[UR6][R44.64+0xa0] ;  /* 0x0000a0062c327981 */ /* 0x000ee8000c1e9b00 */
[----:B------:R0:W3:Y:S04]  /*36c0*/  LDG.E.64.CONSTANT R36, desc[UR6][R62.64+0x48] ;  /* 0x000048063e247981 */ /* 0x0000e8000c1e9b00 */
[----:B------:R-:W3:Y:S01]  /*36d0*/  LDG.E.64.CONSTANT R28, desc[UR6][R44.64+0xa8] ;  /* 0x0000a8062c1c7981 */ /* 0x000ee2000c1e9b00 */
[----:B-----5:R-:W-:-:S03]  /*36e0*/  DFMA R54, R52, R22, R54 ;  /* 0x000000163436722b */ /* 0x020fc60000000036 */
[----:B------:R-:W5:Y:S01]  /*36f0*/  LDG.E.64.CONSTANT R22, desc[UR6][R44.64+0xb0] ;  /* 0x0000b0062c167981 */ /* 0x000f62000c1e9b00 */
[----:B------:R-:W-:-:S04]  /*3700*/  IMAD.WIDE R66, R38, 0x8, R62 ;  /* 0x0000000826427825 */ /* 0x000fc800078e023e */
[----:B------:R-:W-:Y:S01]  /*3710*/  DFMA R32, R40, R32, R54 ;  /* 0x000000202820722b */ /* 0x000fe20000000036 */
[----:B------:R-:W5:Y:S04]  /*3720*/  LDG.E.64.CONSTANT R52, desc[UR6][R66.64+0x48] ;  /* 0x0000480642347981 */ /* 0x000f68000c1e9b00 */
[----:B------:R-:W5:Y:S04]  /*3730*/  LDG.E.64.CONSTANT R54, desc[UR6][R44.64+0xb8] ;  /* 0x0000b8062c367981 */ /* 0x000f68000c1e9b00 */
[----:B------:R-:W5:Y:S01]  /*3740*/  LDG.E.64.CONSTANT R40, desc[UR6][R44.64+0xc0] ;  /* 0x0000c0062c287981 */ /* 0x000f62000c1e9b00 */
[----:B0-----:R-:W-:-:S03]  /*3750*/  IMAD.WIDE R62, R38, 0x8, R66 ;  /* 0x00000008263e7825 */ /* 0x001fc600078e0242 */
[----:B------:R-:W5:Y:S04]  /*3760*/  LDG.E.64.CONSTANT R38, desc[UR6][R44.64+0xc8] ;  /* 0x0000c8062c267981 */ /* 0x000f68000c1e9b00 */
[----:B------:R-:W5:Y:S01]  /*3770*/  LDG.E.64.CONSTANT R62, desc[UR6][R62.64+0x48] ;  /* 0x000048063e3e7981 */ /* 0x000f62000c1e9b00 */
[----:B--2---:R-:W-:-:S08]  /*3780*/  DFMA R6, R60, R6, R32 ;  /* 0x000000063c06722b */ /* 0x004fd00000000020 */
[----:B----4-:R-:W-:-:S08]  /*3790*/  DFMA R6, R56, R16, R6 ;  /* 0x000000103806722b */ /* 0x010fd00000000006 */
[----:B------:R-:W-:-:S08]  /*37a0*/  DFMA R4, R4, R18, R6 ;  /* 0x000000120404722b */ /* 0x000fd00000000006 */
[----:B------:R-:W-:-:S08]  /*37b0*/  DFMA R2, R58, R2, R4 ;  /* 0x000000023a02722b */ /* 0x000fd00000000004 */
[----:B------:R-:W-:-:S08]  /*37c0*/  DFMA R2, R64, R42, R2 ;  /* 0x0000002a4002722b */ /* 0x000fd00000000002 */
[----:B------:R-:W-:-:S08]  /*37d0*/  DFMA R2, R20, R34, R2 ;  /* 0x000000221402722b */ /* 0x000fd00000000002 */
[----:B------:R-:W-:-:S08]  /*37e0*/  DFMA R2, R14, R46, R2 ;  /* 0x0000002e0e02722b */ /* 0x000fd00000000002 */
[----:B---3--:R-:W-:-:S08]  /*37f0*/  DFMA R2, R30, R48, R2 ;  /* 0x000000301e02722b */ /* 0x008fd00000000002 */
[----:B------:R-:W-:-:S08]  /*3800*/  DFMA R2, R36, R50, R2 ;  /* 0x000000322402722b */ /* 0x000fd00000000002 */
[----:B------:R-:W-:-:S08]  /*3810*/  DFMA R2, R12, R28, R2 ;  /* 0x0000001c0c02722b */ /* 0x000fd00000000002 */
[----:B-----5:R-:W-:-:S08]  /*3820*/  DFMA R2, R8, R22, R2 ;  /* 0x000000160802722b */ /* 0x020fd00000000002 */
[----:B------:R-:W-:-:S08]  /*3830*/  DFMA R2, R52, R54, R2 ;  /* 0x000000363402722b */ /* 0x000fd00000000002 */
[----:B------:R-:W-:-:S08]  /*3840*/  DFMA R2, R10, R40, R2 ;  /* 0x000000280a02722b */ /* 0x000fd00000000002 */
[----:B------:R-:W-:-:S08]  /*3850*/  DFMA R2, R24, R38, R2 ;  /* 0x000000261802722b */ /* 0x000fd00000000002 */
[----:B------:R-:W-:-:S07]  /*3860*/  DFMA R2, R62, R68, R2 ;  /* 0x000000443e02722b */ /* 0x000fce0000000002 */
[----:B------:R-:W-:Y:S01]  /*3870*/  STG.E.64 desc[UR6][R26.64+0x38], R2 ;  /* 0x000038021a007986 */ /* 0x000fe2000c101b06 */
[----:B------:R-:W-:Y:S05]  /*3880*/  EXIT ;  /* 0x000000000000794d */ /* 0x000fea0003800000 */
.L_x_0:
[----:B------:R-:W-:-:S13]  /*3890*/  ISETP.GE.AND P0, PT, R0, 0x1, PT ;  /* 0x000000010000780c */ /* 0x000fda0003f06270 */
[----:B------:R-:W-:Y:S05]  /*38a0*/  @!P0 EXIT ;  /* 0x000000000000894d */ /* 0x000fea0003800000 */
[----:B------:R-:W0:Y:S01]  /*38b0*/  LDC.64 R4, c[0x0][0x390] ;  /* 0x0000e400ff047b82 */ /* 0x000e220000000a00 */
[----:B------:R-:W-:Y:S01]  /*38c0*/  VIADD R9, R19, UR10 ;  /* 0x0000000a13097c36 */ /* 0x000fe20008000000 */
[C---:B------:R-:W-:Y:S01]  /*38d0*/  IADD3 R6, PT, PT, -R28.reuse, UR10, RZ ;  /* 0x0000000a1c067c10 */ /* 0x040fe2000fffe1ff */
[----:B------:R-:W-:Y:S01]  /*38e0*/  IMAD.MOV.U32 R10, RZ, RZ, RZ ;  /* 0x000000ffff0a7224 */ /* 0x000fe200078e00ff */
[C---:B------:R-:W-:Y:S02]  /*38f0*/  IADD3 R8, PT, PT, R28.reuse, -UR10, RZ ;  /* 0x8000000a1c087c10 */ /* 0x040fe4000fffe0ff */
[----:B------:R-:W-:Y:S02]  /*3900*/  IADD3 R28, PT, PT, R28, R9, RZ ;  /* 0x000000091c1c7210 */ /* 0x000fe40007ffe0ff */
[----:B------:R-:W1:Y:S01]  /*3910*/  LDC.64 R2, c[0x0][0x388] ;  /* 0x0000e200ff027b82 */ /* 0x000e620000000a00 */
[----:B0-----:R-:W-:-:S05]  /*3920*/  IADD3 R4, P1, PT, R4, 0x10, RZ ;  /* 0x0000001004047810 */ /* 0x001fca0007f3e0ff */
[----:B------:R-:W-:Y:S01]  /*3930*/  IMAD.X R5, RZ, RZ, R5, P1 ;  /* 0x000000ffff057224 */ /* 0x000fe200008e0605 */
[----:B-1----:R-:W-:-:S04]  /*3940*/  IADD3 R2, P0, PT, R2, 0x8, RZ ;  /* 0x0000000802027810 */ /* 0x002fc80007f1e0ff */
[----:B------:R-:W-:-:S09]  /*3950*/  IADD3.X R3, PT, PT, RZ, R3, RZ, P0, !PT ;  /* 0x00000003ff037210 */ /* 0x000fd200007fe4ff */
.L_x_34:
[----:B0-----:R-:W0:Y:S01]  /*3960*/  LDCU UR9, c[0x0][0x3b8] ;  /* 0x00007700ff0977ac */ /* 0x001e220008000800 */
[----:B------:R-:W-:-:S05]  /*3970*/  IMAD.IADD R11, R7, 0x1, R10 ;  /* 0x00000001070b7824 */ /* 0x000fca00078e020a */
[----:B0-----:R-:W-:-:S13]  /*3980*/  ISETP.GE.AND P0, PT, R11, UR9, PT ;  /* 0x000000090b007c0c */ /* 0x001fda000bf06270 */
[----:B------:R-:W-:Y:S05]  /*3990*/  @P0 EXIT ;  /* 0x000000000000094d */ /* 0x000fea0003800000 */
[----:B------:R-:W0:Y:S02]  /*39a0*/  LDC.64 R18, c[0x0][0x380] ;  /* 0x0000e000ff127b82 */ /* 0x000e240000000a00 */
[----:B0-----:R-:W-:-:S05]  /*39b0*/  IMAD.WIDE R18, R11, 0x4, R18 ;  /* 0x000000040b127825 */ /* 0x001fca00078e0212 */
[----:B------:R-:W2:Y:S04]  /*39c0*/  LDG.E.CONSTANT R14, desc[UR6][R18.64] ;  /* 0x00000006120e7981 */ /* 0x000ea8000c1e9900 */
[----:B------:R-:W2:Y:S01]  /*39d0*/  LDG.E.CONSTANT R17, desc[UR6][R18.64+0x4] ;  /* 0x0000040612117981 */ /* 0x000ea2000c1e9900 */
[----:B------:R-:W-:Y:S01]  /*39e0*/  IADD3 R10, PT, PT, R10, 0x1, RZ ;  /* 0x000000010a0a7810 */ /* 0x000fe20007ffe0ff */
[----:B------:R-:W-:Y:S01]  /*39f0*/  BSSY.RECONVERGENT B1, `(.L_x_1) ;  /* 0x0000112000017945 */ /* 0x000fe20003800200 */
[----:B------:R-:W-:Y:S02]  /*3a00*/  CS2R R12, SRZ ;  /* 0x00000000000c7805 */ /* 0x000fe4000001ff00 */
[----:B------:R-:W-:Y:S02]  /*3a10*/  ISETP.GE.AND P1, PT, R10, R0, PT ;  /* 0x000000000a00720c */ /* 0x000fe40003f26270 */
[----:B--2---:R-:W-:-:S13]  /*3a20*/  ISETP.GE.AND P0, PT, R14, R17, PT ;  /* 0x000000110e00720c */ /* 0x004fda0003f06270 */
[----:B------:R-:W-:Y:S05]  /*3a30*/  @P0 BRA `(.L_x_2) ;  /* 0x0000001000340947 */ /* 0x000fea0003800000 */
[----:B------:R-:W-:Y:S01]  /*3a40*/  IMAD.IADD R12, R17, 0x1, -R14 ;  /* 0x00000001110c7824 */ /* 0x000fe200078e0a0e */
[----:B------:R-:W-:Y:S01]  /*3a50*/  BSSY.RECONVERGENT B0, `(.L_x_3) ;  /* 0x0000077000007945 */ /* 0x000fe20003800200 */
[----:B------:R-:W-:-:S03]  /*3a60*/  MOV R15, R14 ;  /* 0x0000000e000f7202 */ /* 0x000fc60000000f00 */
[----:B------:R-:W-:Y:S02]  /*3a70*/  LOP3.LUT P0, R16, R12, 0x3, RZ, 0xc0, !PT ;  /* 0x000000030c107812 */ /* 0x000fe4000780c0ff */
[----:B------:R-:W-:-:S11]  /*3a80*/  CS2R R12, SRZ ;  /* 0x00000000000c7805 */ /* 0x000fd6000001ff00 */
[----:B------:R-:W-:Y:S05]  /*3a90*/  @!P0 BRA `(.L_x_4) ;  /* 0x0000000400c88947 */ /* 0x000fea0003800000 */
[----:B------:R-:W0:Y:S08]  /*3aa0*/  LDC.64 R18, c[0x0][0x388] ;  /* 0x0000e200ff127b82 */ /* 0x000e300000000a00 */
[----:B------:R-:W1:Y:S01]  /*3ab0*/  LDC R26, c[0x0][0x3bc] ;  /* 0x0000ef00ff1a7b82 */ /* 0x000e620000000800 */
[----:B0-----:R-:W-:-:S05]  /*3ac0*/  IMAD.WIDE R18, R14, 0x4, R18 ;  /* 0x000000040e127825 */ /* 0x001fca00078e0212 */
[----:B------:R-:W2:Y:S01]  /*3ad0*/  LDG.E.CONSTANT R15, desc[UR6][R18.64] ;  /* 0x00000006120f7981 */ /* 0x000ea2000c1e9900 */
[----:B------:R-:W-:Y:S01]  /*3ae0*/  BSSY.RECONVERGENT B2, `(.L_x_5) ;  /* 0x000001e000027945 */ /* 0x000fe20003800200 */
[C---:B--2---:R-:W-:Y:S02]  /*3af0*/  ISETP.GE.AND P0, PT, R15.reuse, R9, PT ;  /* 0x000000090f00720c */ /* 0x044fe40003f06270 */
[----:B-1----:R-:W-:-:S13]  /*3b00*/  ISETP.GE.AND P2, PT, R15, R26, PT ;  /* 0x0000001a0f00720c */ /* 0x002fda0003f46270 */
[----:B------:R-:W-:Y:S05]  /*3b10*/  @!P0 BRA P2, `(.L_x_6) ;  /* 0x0000000000588947 */ /* 0x000fea0001000000 */
[----:B------:R-:W0:Y:S01]  /*3b20*/  LDCU.64 UR12, c[0x0][0x3a0] ;  /* 0x00007400ff0c77ac */ /* 0x000e220008000a00 */
[C---:B------:R-:W-:Y:S02]  /*3b30*/  ISETP.GE.AND P2, PT, R15.reuse, R6, PT ;  /* 0x000000060f00720c */ /* 0x040fe40003f46270 */
[----:B------:R-:W-:Y:S02]  /*3b40*/  ISETP.LT.AND P4, PT, R15, R26, PT ;  /* 0x0000001a0f00720c */ /* 0x000fe40003f81270 */
[----:B0-----:R-:W-:-:S04]  /*3b50*/  ISETP.NE.U32.AND P3, PT, RZ, UR12, PT ;  /* 0x0000000cff007c0c */ /* 0x001fc8000bf65070 */
[----:B------:R-:W-:-:S13]  /*3b60*/  ISETP.NE.AND.EX P2, PT, RZ, UR13, P2, P3 ;  /* 0x0000000dff007c0c */ /* 0x000fda0009745330 */
[----:B------:R-:W-:Y:S05]  /*3b70*/  @P2 BRA P4, `(.L_x_7) ;  /* 0x00000000002c2947 */ /* 0x000fea0002000000 */
[----:B------:R-:W0:Y:S01]  /*3b80*/  LDCU.64 UR12, c[0x0][0x3a8] ;  /* 0x00007500ff0c77ac */ /* 0x000e220008000a00 */
[----:B------:R-:W-:Y:S02]  /*3b90*/  CS2R R12, SRZ ;  /* 0x00000000000c7805 */ /* 0x000fe4000001ff00 */
[----:B0-----:R-:W-:-:S04]  /*3ba0*/  ISETP.EQ.U32.AND P2, PT, RZ, UR12, PT ;  /* 0x0000000cff007c0c */ /* 0x001fc8000bf42070 */
[----:B------:R-:W-:-:S04]  /*3bb0*/  ISETP.EQ.OR.EX P0, PT, RZ, UR13, !P0, P2 ;  /* 0x0000000dff007c0c */ /* 0x000fc8000c702720 */
[----:B------:R-:W-:-:S13]  /*3bc0*/  ISETP.GE.OR P0, PT, R15, R28, P0 ;  /* 0x0000001c0f00720c */ /* 0x000fda0000706670 */
[----:B------:R-:W-:Y:S05]  /*3bd0*/  @P0 BRA `(.L_x_8) ;  /* 0x0000000000380947 */ /* 0x000fea0003800000 */
[----:B------:R-:W0:Y:S01]  /*3be0*/  LDC.64 R12, c[0x0][0x3a8] ;  /* 0x0000ea00ff0c7b82 */ /* 0x000e220000000a00 */
[----:B------:R-:W-:-:S04]  /*3bf0*/  IMAD.IADD R15, R15, 0x1, -R9 ;  /* 0x000000010f0f7824 */ /* 0x000fc800078e0a09 */
[----:B0-----:R-:W-:-:S06]  /*3c00*/  IMAD.WIDE R12, R15, 0x8, R12 ;  /* 0x000000080f0c7825 */ /* 0x001fcc00078e020c */
[----:B------:R-:W5:Y:S01]  /*3c10*/  LDG.E.64.CONSTANT R12, desc[UR6][R12.64] ;  /* 0x000000060c0c7981 */ /* 0x000f62000c1e9b00 */
[----:B------:R-:W-:Y:S05]  /*3c20*/  BRA `(.L_x_8) ;  /* 0x0000000000247947 */ /* 0x000fea0003800000 */
.L_x_7:
[----:B------:R-:W0:Y:S01]  /*3c30*/  LDC.64 R12, c[0x0][0x3a0] ;  /* 0x0000e800ff0c7b82 */ /* 0x000e220000000a00 */
[----:B------:R-:W-:-:S05]  /*3c40*/  IADD3 R15, PT, PT, R8, R15, RZ ;  /* 0x0000000f080f7210 */ /* 0x000fca0007ffe0ff */
[----:B0-----:R-:W-:-:S06]  /*3c50*/  IMAD.WIDE R12, R15, 0x8, R12 ;  /* 0x000000080f0c7825 */ /* 0x001fcc00078e020c */
[----:B------:R-:W5:Y:S01]  /*3c60*/  LDG.E.64.CONSTANT R12, desc[UR6][R12.64] ;  /* 0x000000060c0c7981 */ /* 0x000f62000c1e9b00 */
[----:B------:R-:W-:Y:S05]  /*3c70*/  BRA `(.L_x_8) ;  /* 0x0000000000107947 */ /* 0x000fea0003800000 */
.L_x_6:
[----:B------:R-:W0:Y:S01]  /*3c80*/  LDC.64 R12, c[0x0][0x398] ;  /* 0x0000e600ff0c7b82 */ /* 0x000e220000000a00 */
[----:B------:R-:W-:-:S04]  /*3c90*/  IMAD.IADD R15, R15, 0x1, -R26 ;  /* 0x000000010f0f7824 */ /* 0x000fc800078e0a1a */
[----:B0-----:R-:W-:-:S06]  /*3ca0*/  IMAD.WIDE R12, R15, 0x8, R12 ;  /* 0x000000080f0c7825 */ /* 0x001fcc00078e020c */
[----:B------:R-:W5:Y:S02]  /*3cb0*/  LDG.E.64.CONSTANT R12, desc[UR6][R12.64] ;  /* 0x000000060c0c7981 */ /* 0x000f64000c1e9b00 */
.L_x_8:
[----:B------:R-:W-:Y:S05]  /*3cc0*/  BSYNC.RECONVERGENT B2 ;  /* 0x0000000000027941 */ /* 0x000fea0003800200 */
.L_x_5:
[----:B------:R-:W0:Y:S02]  /*3cd0*/  LDC.64 R20, c[0x0][0x390] ;  /* 0x0000e400ff147b82 */ /* 0x000e240000000a00 */
[----:B0-----:R-:W-:-:S05]  /*3ce0*/  IMAD.WIDE R20, R14, 0x8, R20 ;  /* 0x000000080e147825 */ /* 0x001fca00078e0214 */
[----:B------:R-:W2:Y:S01]  /*3cf0*/  LDG.E.64.CONSTANT R22, desc[UR6][R20.64] ;  /* 0x0000000614167981 */ /* 0x000ea2000c1e9b00 */
[----:B------:R-:W-:Y:S02]  /*3d00*/  ISETP.NE.AND P0, PT, R16, 0x1, PT ;  /* 0x000000011000780c */ /* 0x000fe40003f05270 */
[----:B------:R-:W-:Y:S01]  /*3d10*/  IADD3 R15, PT, PT, R14, 0x1, RZ ;  /* 0x000000010e0f7810 */ /* 0x000fe20007ffe0ff */
[----:B--2--5:R-:W-:-:S10]  /*3d20*/  DFMA R12, R22, R12, RZ ;  /* 0x0000000c160c722b */ /* 0x024fd400000000ff */
[----:B------:R-:W-:Y:S05]  /*3d30*/  @!P0 BRA `(.L_x_4) ;  /* 0x0000000400208947 */ /* 0x000fea0003800000 */
[----:B------:R-:W2:Y:S01]  /*3d40*/  LDG.E.CONSTANT R15, desc[UR6][R18.64+0x4] ;  /* 0x00000406120f7981 */ /* 0x000ea2000c1e9900 */
[----:B------:R-:W-:Y:S01]  /*3d50*/  BSSY.RECONVERGENT B2, `(.L_x_9) ;  /* 0x000001e000027945 */ /* 0x000fe20003800200 */
[C---:B--2---:R-:W-:Y:S02]  /*3d60*/  ISETP.GE.AND P0, PT, R15.reuse, R9, PT ;  /* 0x000000090f00720c */ /* 0x044fe40003f06270 */
[----:B------:R-:W-:-:S13]  /*3d70*/  ISETP.GE.AND P2, PT, R15, R26, PT ;  /* 0x0000001a0f00720c */ /* 0x000fda0003f46270 */
        /* <DEDUP_REMOVED lines=18> */
.L_x_11:
[----:B------:R-:W0:Y:S01]  /*3ea0*/  LDC.64 R22, c[0x0][0x3a0] ;  /* 0x0000e800ff167b82 */ /* 0x000e220000000a00 */
[----:B------:R-:W-:-:S05]  /*3eb0*/  IADD3 R15, PT, PT, R8, R15, RZ ;  /* 0x0000000f080f7210 */ /* 0x000fca0007ffe0ff */
[----:B0-----:R-:W-:-:S06]  /*3ec0*/  IMAD.WIDE R22, R15, 0x8, R22 ;  /* 0x000000080f167825 */ /* 0x001fcc00078e0216 */
[----:B------:R-:W5:Y:S01]  /*3ed0*/  LDG.E.64.CONSTANT R22, desc[UR6][R22.64] ;  /* 0x0000000616167981 */ /* 0x000f62000c1e9b00 */
[----:B------:R-:W-:Y:S05]  /*3ee0*/  BRA `(.L_x_12) ;  /* 0x0000000000107947 */ /* 0x000fea0003800000 */
.L_x_10:
[----:B------:R-:W0:Y:S01]  /*3ef0*/  LDC.64 R22, c[0x0][0x398] ;  /* 0x0000e600ff167b82 */ /* 0x000e220000000a00 */
[----:B------:R-:W-:-:S04]  /*3f00*/  IMAD.IADD R15, R15, 0x1, -R26 ;  /* 0x000000010f0f7824 */ /* 0x000fc800078e0a1a */
[----:B0-----:R-:W-:-:S06]  /*3f10*/  IMAD.WIDE R22, R15, 0x8, R22 ;  /* 0x000000080f167825 */ /* 0x001fcc00078e0216 */
[----:B------:R-:W5:Y:S02]  /*3f20*/  LDG.E.64.CONSTANT R22, desc[UR6][R22.64] ;  /* 0x0000000616167981 */ /* 0x000f64000c1e9b00 */
.L_x_12:
[----:B------:R-:W-:Y:S05]  /*3f30*/  BSYNC.RECONVERGENT B2 ;  /* 0x0000000000027941 */ /* 0x000fea0003800200 */
.L_x_9:
[----:B------:R-:W2:Y:S01]  /*3f40*/  LDG.E.64.CONSTANT R24, desc[UR6][R20.64+0x8] ;  /* 0x0000080614187981 */ /* 0x000ea2000c1e9b00 */
[----:B------:R-:W-:Y:S02]  /*3f50*/  ISETP.NE.AND P0, PT, R16, 0x2, PT ;  /* 0x000000021000780c */ /* 0x000fe40003f05270 */
[----:B------:R-:W-:Y:S01]  /*3f60*/  IADD3 R15, PT, PT, R14, 0x2, RZ ;  /* 0x000000020e0f7810 */ /* 0x000fe20007ffe0ff */
[----:B--2--5:R-:W-:-:S10]  /*3f70*/  DFMA R12, R24, R22, R12 ;  /* 0x00000016180c722b */ /* 0x024fd4000000000c */
        /* <DEDUP_REMOVED lines=23> */
.L_x_15:
[----:B------:R-:W0:Y:S01]  /*40f0*/  LDC.64 R18, c[0x0][0x3a0] ;  /* 0x0000e800ff127b82 */ /* 0x000e220000000a00 */
[----:B------:R-:W-:-:S05]  /*4100*/  IADD3 R15, PT, PT, R8, R15, RZ ;  /* 0x0000000f080f7210 */ /* 0x000fca0007ffe0ff */
[----:B0-----:R-:W-:-:S06]  /*4110*/  IMAD.WIDE R18, R15, 0x8, R18 ;  /* 0x000000080f127825 */ /* 0x001fcc00078e0212 */
[----:B------:R-:W5:Y:S01]  /*4120*/  LDG.E.64.CONSTANT R18, desc[UR6][R18.64] ;  /* 0x0000000612127981 */ /* 0x000f62000c1e9b00 */
[----:B------:R-:W-:Y:S05]  /*4130*/  BRA `(.L_x_16) ;  /* 0x0000000000107947 */ /* 0x000fea0003800000 */
.L_x_14:
[----:B------:R-:W0:Y:S01]  /*4140*/  LDC.64 R18, c[0x0][0x398] ;  /* 0x0000e600ff127b82 */ /* 0x000e220000000a00 */
[----:B------:R-:W-:-:S04]  /*4150*/  IMAD.IADD R15, R15, 0x1, -R26 ;  /* 0x000000010f0f7824 */ /* 0x000fc800078e0a1a */
[----:B0-----:R-:W-:-:S06]  /*4160*/  IMAD.WIDE R18, R15, 0x8, R18 ;  /* 0x000000080f127825 */ /* 0x001fcc00078e0212 */
[----:B------:R-:W5:Y:S02]  /*4170*/  LDG.E.64.CONSTANT R18, desc[UR6][R18.64] ;  /* 0x0000000612127981 */ /* 0x000f64000c1e9b00 */
.L_x_16:
[----:B------:R-:W-:Y:S05]  /*4180*/  BSYNC.RECONVERGENT B2 ;  /* 0x0000000000027941 */ /* 0x000fea0003800200 */
.L_x_13:
[----:B------:R-:W2:Y:S01]  /*4190*/  LDG.E.64.CONSTANT R20, desc[UR6][R20.64+0x10] ;  /* 0x0000100614147981 */ /* 0x000ea2000c1e9b00 */
[----:B------:R-:W-:Y:S01]  /*41a0*/  IADD3 R15, PT, PT, R14, 0x3, RZ ;  /* 0x000000030e0f7810 */ /* 0x000fe20007ffe0ff */
[----:B--2--5:R-:W-:-:S11]  /*41b0*/  DFMA R12, R20, R18, R12 ;  /* 0x00000012140c722b */ /* 0x024fd6000000000c */
.L_x_4:
[----:B------:R-:W-:Y:S05]  /*41c0*/  BSYNC.RECONVERGENT B0 ;  /* 0x0000000000007941 */ /* 0x000fea0003800200 */
.L_x_3:
[----:B------:R-:W-:-:S04]  /*41d0*/  IADD3 R14, PT, PT, R14, -R17, RZ ;  /* 0x800000110e0e7210 */ /* 0x000fc80007ffe0ff */
[----:B------:R-:W-:-:S13]  /*41e0*/  ISETP.GT.U32.AND P0, PT, R14, -0x4, PT ;  /* 0xfffffffc0e00780c */ /* 0x000fda0003f04070 */
[----:B------:R-:W-:Y:S05]  /*41f0*/  @P0 BRA `(.L_x_2) ;  /* 0x0000000800440947 */ /* 0x000fea0003800000 */
[----:B------:R-:W-:-:S07]  /*4200*/  IMAD.IADD R14, R15, 0x1, -R17 ;  /* 0x000000010f0e7824 */ /* 0x000fce00078e0a11 */
.L_x_33:
[----:B------:R-:W-:Y:S01]  /*4210*/  IMAD.WIDE R18, R15, 0x4, R2 ;  /* 0x000000040f127825 */ /* 0x000fe200078e0202 */
[----:B------:R-:W0:Y:S04]  /*4220*/  LDC R20, c[0x0][0x3bc] ;  /* 0x0000ef00ff147b82 */ /* 0x000e280000000800 */
[----:B------:R-:W2:Y:S01]  /*4230*/  LDG.E.CONSTANT R21, desc[UR6][R18.64+-0x8] ;  /* 0xfffff80612157981 */ /* 0x000ea2000c1e9900 */
[----:B------:R-:W-:Y:S01]  /*4240*/  IADD3 R14, PT, PT, R14, 0x4, RZ ;  /* 0x000000040e0e7810 */ /* 0x000fe20007ffe0ff */
[----:B------:R-:W-:Y:S03]  /*4250*/  BSSY.RECONVERGENT B0, `(.L_x_17) ;  /* 0x0000020000007945 */ /* 0x000fe60003800200 */
[----:B------:R-:W-:-:S02]  /*4260*/  ISETP.NE.AND P2, PT, R14, RZ, PT ;  /* 0x000000ff0e00720c */ /* 0x000fc40003f45270 */
[----:B--2---:R-:W-:-:S04]  /*4270*/  ISETP.GE.AND P0, PT, R21, R9, PT ;  /* 0x000000091500720c */ /* 0x004fc80003f06270 */
[----:B0-----:R-:W-:-:S13]  /*4280*/  ISETP.LT.OR P0, PT, R21, R20, P0 ;  /* 0x000000141500720c */ /* 0x001fda0000701670 */
[----:B------:R-:W-:Y:S05]  /*4290*/  @P0 BRA `(.L_x_18) ;  /* 0x0000000000140947 */ /* 0x000fea0003800000 */
[----:B------:R-:W0:Y:S01]  /*42a0*/  LDC.64 R16, c[0x0][0x398] ;  /* 0x0000e600ff107b82 */ /* 0x000e220000000a00 */
[----:B------:R-:W-:-:S05]  /*42b0*/  IADD3 R21, PT, PT, R21, -R20, RZ ;  /* 0x8000001415157210 */ /* 0x000fca0007ffe0ff */
[----:B0-----:R-:W-:-:S05]  /*42c0*/  IMAD.WIDE R16, R21, 0x8, R16 ;  /* 0x0000000815107825 */ /* 0x001fca00078e0210 */
[----:B------:R0:W5:Y:S01]  /*42d0*/  LDG.E.64.CONSTANT R22, desc[UR6][R16.64] ;  /* 0x0000000610167981 */ /* 0x000162000c1e9b00 */
[----:B------:R-:W-:Y:S05]  /*42e0*/  BRA `(.L_x_19) ;  /* 0x0000000000587947 */ /* 0x000fea0003800000 */
.L_x_18:
[----:B------:R-:W0:Y:S01]  /*42f0*/  LDCU.64 UR12, c[0x0][0x3a0] ;  /* 0x00007400ff0c77ac */ /* 0x000e220008000a00 */
[----:B------:R-:W-:Y:S02]  /*4300*/  ISETP.GE.AND P0, PT, R21, R6, PT ;  /* 0x000000061500720c */ /* 0x000fe40003f06270 */
[----:B0-----:R-:W-:-:S04]  /*4310*/  ISETP.EQ.U32.AND P3, PT, RZ, UR12, PT ;  /* 0x0000000cff007c0c */ /* 0x001fc8000bf62070 */
[----:B------:R-:W-:-:S04]  /*4320*/  ISETP.EQ.OR.EX P0, PT, RZ, UR13, !P0, P3 ;  /* 0x0000000dff007c0c */ /* 0x000fc8000c702730 */
[----:B------:R-:W-:-:S13]  /*4330*/  ISETP.GE.OR P0, PT, R21, R20, P0 ;  /* 0x000000141500720c */ /* 0x000fda0000706670 */
[----:B------:R-:W-:Y:S05]  /*4340*/  @P0 BRA `(.L_x_20) ;  /* 0x0000000000140947 */ /* 0x000fea0003800000 */
[----:B------:R-:W0:Y:S01]  /*4350*/  LDC.64 R22, c[0x0][0x3a0] ;  /* 0x0000e800ff167b82 */ /* 0x000e220000000a00 */
[----:B------:R-:W-:-:S04]  /*4360*/  IMAD.IADD R17, R8, 0x1, R21 ;  /* 0x0000000108117824 */ /* 0x000fc800078e0215 */
[----:B0-----:R-:W-:-:S06]  /*4370*/  IMAD.WIDE R22, R17, 0x8, R22 ;  /* 0x0000000811167825 */ /* 0x001fcc00078e0216 */
[----:B------:R-:W5:Y:S01]  /*4380*/  LDG.E.64.CONSTANT R22, desc[UR6][R22.64] ;  /* 0x0000000616167981 */ /* 0x000f62000c1e9b00 */
[----:B------:R-:W-:Y:S05]  /*4390*/  BRA `(.L_x_19) ;  /* 0x00000000002c7947 */ /* 0x000fea0003800000 */
.L_x_20:
[----:B------:R-:W0:Y:S01]  /*43a0*/  LDCU.64 UR12, c[0x0][0x3a8] ;  /* 0x00007500ff0c77ac */ /* 0x000e220008000a00 */
[----:B------:R-:W-:Y:S02]  /*43b0*/  ISETP.GE.AND P0, PT, R21, R9, PT ;  /* 0x000000091500720c */ /* 0x000fe40003f06270 */
[----:B------:R-:W-:Y:S02]  /*43c0*/  CS2R R22, SRZ ;  /* 0x0000000000167805 */ /* 0x000fe4000001ff00 */
[----:B0-----:R-:W-:-:S04]  /*43d0*/  ISETP.EQ.U32.AND P3, PT, RZ, UR12, PT ;  /* 0x0000000cff007c0c */ /* 0x001fc8000bf62070 */
[----:B------:R-:W-:-:S04]  /*43e0*/  ISETP.EQ.OR.EX P0, PT, RZ, UR13, !P0, P3 ;  /* 0x0000000dff007c0c */ /* 0x000fc8000c702730 */
[----:B------:R-:W-:-:S13]  /*43f0*/  ISETP.GE.OR P0, PT, R21, R28, P0 ;  /* 0x0000001c1500720c */ /* 0x000fda0000706670 */
[----:B------:R-:W-:Y:S05]  /*4400*/  @P0 BRA `(.L_x_19) ;  /* 0x0000000000100947 */ /* 0x000fea0003800000 */
[----:B------:R-:W0:Y:S01]  /*4410*/  LDC.64 R22, c[0x0][0x3a8] ;  /* 0x0000ea00ff167b82 */ /* 0x000e220000000a00 */
[----:B------:R-:W-:-:S05]  /*4420*/  IADD3 R17, PT, PT, -R9, R21, RZ ;  /* 0x0000001509117210 */ /* 0x000fca0007ffe1ff */
[----:B0-----:R-:W-:-:S06]  /*4430*/  IMAD.WIDE R22, R17, 0x8, R22 ;  /* 0x0000000811167825 */ /* 0x001fcc00078e0216 */
[----:B------:R-:W5:Y:S02]  /*4440*/  LDG.E.64.CONSTANT R22, desc[UR6][R22.64] ;  /* 0x0000000616167981 */ /* 0x000f64000c1e9b00 */
.L_x_19:
[----:B------:R-:W-:Y:S05]  /*4450*/  BSYNC.RECONVERGENT B0 ;  /* 0x0000000000007941 */ /* 0x000fea0003800200 */
.L_x_17:
[----:B------:R-:W2:Y:S01]  /*4460*/  LDG.E.CONSTANT R21, desc[UR6][R18.64+-0x4] ;  /* 0xfffffc0612157981 */ /* 0x000ea2000c1e9900 */
[----:B0-----:R-:W-:-:S05]  /*4470*/  IMAD.WIDE R16, R15, 0x8, R4 ;  /* 0x000000080f107825 */ /* 0x001fca00078e0204 */
[----:B------:R-:W3:Y:S01]  /*4480*/  LDG.E.64.CONSTANT R24, desc[UR6][R16.64+-0x10] ;  /* 0xfffff00610187981 */ /* 0x000ee2000c1e9b00 */
[----:B------:R-:W-:Y:S01]  /*4490*/  BSSY.RECONVERGENT B0, `(.L_x_21) ;  /* 0x000001f000007945 */ /* 0x000fe20003800200 */
[C---:B--2---:R-:W-:Y:S02]  /*44a0*/  ISETP.GE.AND P0, PT, R21.reuse, R9, PT ;  /* 0x000000091500720c */ /* 0x044fe40003f06270 */
[----:B------:R-:W-:Y:S01]  /*44b0*/  ISETP.GE.AND P3, PT, R21, R20, PT ;  /* 0x000000141500720c */ /* 0x000fe20003f66270 */
[----:B---3-5:R-:W-:-:S12]  /*44c0*/  DFMA R24, R24, R22, R12 ;  /* 0x000000161818722b */ /* 0x028fd8000000000c */
        /* <DEDUP_REMOVED lines=16> */
[----:B------:R-:W5:Y:S01]  /*45d0*/  LDG.E.64.CONSTANT R12, desc[UR6][R12.64] ;  /* 0x000000060c0c7981 */ /* 0x000f62000c1e9b00 */
[----:B------:R-:W-:Y:S05]  /*45e0*/  BRA `(.L_x_24) ;  /* 0x0000000000247947 */ /* 0x000fea0003800000 */
.L_x_23:
[----:B------:R-:W0:Y:S01]  /*45f0*/  LDC.64 R12, c[0x0][0x3a0] ;  /* 0x0000e800ff0c7b82 */ /* 0x000e220000000a00 */
[----:B------:R-:W-:-:S04]  /*4600*/  IMAD.IADD R21, R8, 0x1, R21 ;  /* 0x0000000108157824 */ /* 0x000fc800078e0215 */
[----:B0-----:R-:W-:-:S06]  /*4610*/  IMAD.WIDE R12, R21, 0x8, R12 ;  /* 0x00000008150c7825 */ /* 0x001fcc00078e020c */
[----:B------:R-:W5:Y:S01]  /*4620*/  LDG.E.64.CONSTANT R12, desc[UR6][R12.64] ;  /* 0x000000060c0c7981 */ /* 0x000f62000c1e9b00 */
[----:B------:R-:W-:Y:S05]  /*4630*/  BRA `(.L_x_24) ;  /* 0x0000000000107947 */ /* 0x000fea0003800000 */
.L_x_22:
[----:B------:R-:W0:Y:S01]  /*4640*/  LDC.64 R12, c[0x0][0x398] ;  /* 0x0000e600ff0c7b82 */ /* 0x000e220000000a00 */
[----:B------:R-:W-:-:S05]  /*4650*/  IADD3 R21, PT, PT, R21, -R20, RZ ;  /* 0x8000001415157210 */ /* 0x000fca0007ffe0ff */
[----:B0-----:R-:W-:-:S06]  /*4660*/  IMAD.WIDE R12, R21, 0x8, R12 ;  /* 0x00000008150c7825 */ /* 0x001fcc00078e020c */
[----:B------:R-:W5:Y:S02]  /*4670*/  LDG.E.64.CONSTANT R12, desc[UR6][R12.64] ;  /* 0x000000060c0c7981 */ /* 0x000f64000c1e9b00 */
.L_x_24:
[----:B------:R-:W-:Y:S05]  /*4680*/  BSYNC.RECONVERGENT B0 ;  /* 0x0000000000007941 */ /* 0x000fea0003800200 */
.L_x_21:
[----:B------:R-:W2:Y:S04]  /*4690*/  LDG.E.CONSTANT R21, desc[UR6][R18.64] ;  /* 0x0000000612157981 */ /* 0x000ea8000c1e9900 */
        /* <DEDUP_REMOVED lines=23> */
.L_x_27:
[----:B------:R-:W0:Y:S01]  /*4810*/  LDC.64 R12, c[0x0][0x3a0] ;  /* 0x0000e800ff0c7b82 */ /* 0x000e220000000a00 */
[----:B------:R-:W-:-:S04]  /*4820*/  IMAD.IADD R21, R8, 0x1, R21 ;  /* 0x0000000108157824 */ /* 0x000fc800078e0215 */
[----:B0-----:R-:W-:-:S06]  /*4830*/  IMAD.WIDE R12, R21, 0x8, R12 ;  /* 0x00000008150c7825 */ /* 0x001fcc00078e020c */
[----:B------:R-:W5:Y:S01]  /*4840*/  LDG.E.64.CONSTANT R12, desc[UR6][R12.64] ;  /* 0x000000060c0c7981 */ /* 0x000f62000c1e9b00 */
[----:B------:R-:W-:Y:S05]  /*4850*/  BRA `(.L_x_28) ;  /* 0x0000000000107947 */ /* 0x000fea0003800000 */
.L_x_26:
[----:B------:R-:W0:Y:S01]  /*4860*/  LDC.64 R12, c[0x0][0x398] ;  /* 0x0000e600ff0c7b82 */ /* 0x000e220000000a00 */
[----:B------:R-:W-:-:S05]  /*4870*/  IADD3 R21, PT, PT, R21, -R20, RZ ;  /* 0x8000001415157210 */ /* 0x000fca0007ffe0ff */
[----:B0-----:R-:W-:-:S06]  /*4880*/  IMAD.WIDE R12, R21, 0x8, R12 ;  /* 0x00000008150c7825 */ /* 0x001fcc00078e020c */
[----:B------:R-:W5:Y:S02]  /*4890*/  LDG.E.64.CONSTANT R12, desc[UR6][R12.64] ;  /* 0x000000060c0c7981 */ /* 0x000f64000c1e9b00 */
.L_x_28:
[----:B------:R-:W-:Y:S05]  /*48a0*/  BSYNC.RECONVERGENT B0 ;  /* 0x0000000000007941 */ /* 0x000fea0003800200 */
.L_x_25:
        /* <DEDUP_REMOVED lines=24> */
.L_x_31:
[----:B------:R-:W0:Y:S01]  /*4a30*/  LDC.64 R12, c[0x0][0x3a0] ;  /* 0x0000e800ff0c7b82 */ /* 0x000e220000000a00 */
[----:B------:R-:W-:-:S04]  /*4a40*/  IMAD.IADD R19, R8, 0x1, R19 ;  /* 0x0000000108137824 */ /* 0x000fc800078e0213 */
[----:B0-----:R-:W-:-:S06]  /*4a50*/  IMAD.WIDE R12, R19, 0x8, R12 ;  /* 0x00000008130c7825 */ /* 0x001fcc00078e020c */
[----:B------:R-:W5:Y:S01]  /*4a60*/  LDG.E.64.CONSTANT R12, desc[UR6][R12.64] ;  /* 0x000000060c0c7981 */ /* 0x000f62000c1e9b00 */
[----:B------:R-:W-:Y:S05]  /*4a70*/  BRA `(.L_x_32) ;  /* 0x0000000000107947 */ /* 0x000fea0003800000 */
.L_x_30:
[----:B------:R-:W0:Y:S01]  /*4a80*/  LDC.64 R12, c[0x0][0x398] ;  /* 0x0000e600ff0c7b82 */ /* 0x000e220000000a00 */
[----:B------:R-:W-:-:S05]  /*4a90*/  IADD3 R19, PT, PT, R19, -R20, RZ ;  /* 0x8000001413137210 */ /* 0x000fca0007ffe0ff */
[----:B0-----:R-:W-:-:S06]  /*4aa0*/  IMAD.WIDE R12, R19, 0x8, R12 ;  /* 0x00000008130c7825 */ /* 0x001fcc00078e020c */
[----:B------:R-:W5:Y:S02]  /*4ab0*/  LDG.E.64.CONSTANT R12, desc[UR6][R12.64] ;  /* 0x000000060c0c7981 */ /* 0x000f64000c1e9b00 */
.L_x_32:
[----:B------:R-:W-:Y:S05]  /*4ac0*/  BSYNC.RECONVERGENT B0 ;  /* 0x0000000000007941 */ /* 0x000fea0003800200 */
.L_x_29:
[----:B------:R-:W2:Y:S01]  /*4ad0*/  LDG.E.64.CONSTANT R16, desc[UR6][R16.64+0x8] ;  /* 0x0000080610107981 */ /* 0x000ea2000c1e9b00 */
[----:B------:R-:W-:Y:S01]  /*4ae0*/  IADD3 R15, PT, PT, R15, 0x4, RZ ;  /* 0x000000040f0f7810 */ /* 0x000fe20007ffe0ff */
[----:B--2--5:R-:W-:Y:S01]  /*4af0*/  DFMA R12, R16, R12, R22 ;  /* 0x0000000c100c722b */ /* 0x024fe20000000016 */
[----:B------:R-:W-:Y:S10]  /*4b00*/  @P2 BRA `(.L_x_33) ;  /* 0xfffffff400c02947 */ /* 0x000ff4000383ffff */
.L_x_2:
[----:B------:R-:W-:Y:S05]  /*4b10*/  BSYNC.RECONVERGENT B1 ;  /* 0x0000000000017941 */ /* 0x000fea0003800200 */
.L_x_1:
[----:B------:R-:W0:Y:S02]  /*4b20*/  LDC.64 R14, c[0x0][0x3b0] ;  /* 0x0000ec00ff0e7b82 */ /* 0x000e240000000a00 */
[----:B0-----:R-:W-:-:S05]  /*4b30*/  IMAD.WIDE R14, R11, 0x8, R14 ;  /* 0x000000080b0e7825 */ /* 0x001fca00078e020e */
[----:B------:R0:W-:Y:S01]  /*4b40*/  STG.E.64 desc[UR6][R14.64], R12 ;  /* 0x0000000c0e007986 */ /* 0x0001e2000c101b06 */
[----:B------:R-:W-:Y:S05]  /*4b50*/  @!P1 BRA `(.L_x_34) ;  /* 0xffffffec00809947 */ /* 0x000fea000383ffff */
[----:B------:R-:W-:Y:S05]  /*4b60*/  EXIT ;  /* 0x000000000000794d */ /* 0x000fea0003800000 */
.L_x_35:
[----:B------:R-:W-:-:S00]  /*4b70*/  BRA `(.L_x_35) ;  /* 0xfffffffc00fc7947 */ /* 0x000fc0000383ffff */
[----:B------:R-:W-:-:S00]  /*4b80*/  NOP ;  /* 0x0000000000007918 */ /* 0x000fc00000000000 */
[----:B------:R-:W-:-:S00]  /*4b90*/  NOP ;  /* 0x0000000000007918 */ /* 0x000fc00000000000 */
[----:B------:R-:W-:-:S00]  /*4ba0*/  NOP ;  /* 0x0000000000007918 */ /* 0x000fc00000000000 */
[----:B------:R-:W-:-:S00]  /*4bb0*/  NOP ;  /* 0x0000000000007918 */ /* 0x000fc00000000000 */
[----:B------:R-:W-:-:S00]  /*4bc0*/  NOP ;  /* 0x0000000000007918 */ /* 0x000fc00000000000 */
[----:B------:R-:W-:-:S00]  /*4bd0*/  NOP ;  /* 0x0000000000007918 */ /* 0x000fc00000000000 */
[----:B------:R-:W-:-:S00]  /*4be0*/  NOP ;  /* 0x0000000000007918 */ /* 0x000fc00000000000 */
[----:B------:R-:W-:-:S00]  /*4bf0*/  NOP ;  /* 0x0000000000007918 */ /* 0x000fc00000000000 */
.L_x_108:


//--------------------- .text._Z29stencil27_coarsened_kernel_3dILi4EEvPKiS1_PKdS3_S3_S3_Pdiiiiii --------------------------
	.section	.text._Z29stencil27_coarsened_kernel_3dILi4EEvPKiS1_PKdS3_S3_S3_Pdiiiiii,"ax",@progbits
	.align	128
        .global         _Z29stencil27_coarsened_kernel_3dILi4EEvPKiS1_PKdS3_S3_S3_Pdiiiiii
        .type           _Z29stencil27_coarsened_kernel_3dILi4EEvPKiS1_PKdS3_S3_S3_Pdiiiiii,@function
        .size           _Z29stencil27_coarsened_kernel_3dILi4EEvPKiS1_PKdS3_S3_S3_Pdiiiiii,(.L_x_109 - _Z29stencil27_coarsened_kernel_3dILi4EEvPKiS1_PKdS3_S3_S3_Pdiiiiii)
        .other          _Z29stencil27_coarsened_kernel_3dILi4EEvPKiS1_PKdS3_S3_S3_Pdiiiiii,@"STO_CUDA_ENTRY STV_DEFAULT"
_Z29stencil27_coarsened_kernel_3dILi4EEvPKiS1_PKdS3_S3_S3_Pdiiiiii:
.text._Z29stencil27_coarsened_kernel_3dILi4EEvPKiS1_PKdS3_S3_S3_Pdiiiiii:
[----:B------:R-:W-:Y:S01]  /*0000*/  LDC R1, c[0x0][0x37c] ;  /* 0x0000df00ff017b82 */ /* 0x000fe20000000800 */
[----:B------:R-:W0:Y:S07]  /*0010*/  S2R R3, SR_TID.X ;  /* 0x0000000000037919 */ /* 0x000e2e0000002100 */
[----:B------:R-:W0:Y:S01]  /*0020*/  S2UR UR5, SR_CTAID.X ;  /* 0x00000000000579c3 */ /* 0x000e220000002500 */
[----:B------:R-:W1:Y:S07]  /*0030*/  LDCU.64 UR8, c[0x0][0x3c8] ;  /* 0x00007900ff0877ac */ /* 0x000e6e0008000a00 */
[----:B------:R-:W0:Y:S02]  /*0040*/  LDC R0, c[0x0][0x360] ;  /* 0x0000d800ff007b82 */ /* 0x000e240000000800 */
[----:B0-----:R-:W-:-:S04]  /*0050*/  IMAD R0, R0, UR5, R3 ;  /* 0x0000000500007c24 */ /* 0x001fc8000f8e0203 */
[----:B------:R-:W-:-:S05]  /*0060*/  IMAD.SHL.U32 R0, R0, 0x4, RZ ;  /* 0x0000000400007824 */ /* 0x000fca00078e00ff */
[----:B-1----:R-:W-:-:S13]  /*0070*/  ISETP.GE.AND P0, PT, R0, UR9, PT ;  /* 0x0000000900007c0c */ /* 0x002fda000bf06270 */
[----:B------:R-:W-:Y:S05]  /*0080*/  @P0 EXIT ;  /* 0x000000000000094d */ /* 0x000fea0003800000 */
[----:B------:R-:W0:Y:S01]  /*0090*/  LDC R39, c[0x0][0x3c4] ;  /* 0x0000f100ff277b82 */ /* 0x000e220000000800 */
[----:B------:R-:W1:Y:S01]  /*00a0*/  LDCU UR10, c[0x0][0x3bc] ;  /* 0x00007780ff0a77ac */ /* 0x000e620008000800 */
[C---:B------:R-:W-:Y:S02]  /*00b0*/  IADD3 R7, PT, PT, R0.reuse, UR8, RZ ;  /* 0x0000000800077c10 */ /* 0x040fe4000fffe0ff */
[----:B------:R-:W-:Y:S01]  /*00c0*/  IADD3 R0, PT, PT, -R0, UR9, RZ ;  /* 0x0000000900007c10 */ /* 0x000fe2000fffe1ff */
[----:B------:R-:W-:Y:S01]  /*00d0*/  UIADD3 UR4, UPT, UPT, UR8, UR9, URZ ;  /* 0x0000000908047290 */ /* 0x000fe2000fffe0ff */
[----:B------:R-:W2:Y:S02]  /*00e0*/  LDCU.64 UR6, c[0x0][0x358] ;  /* 0x00006b00ff0677ac */ /* 0x000ea40008000a00 */
[----:B------:R-:W3:Y:S01]  /*00f0*/  LDC R19, c[0x0][0x3b8] ;  /* 0x0000ee00ff137b82 */ /* 0x000ee20000000800 */
[----:B-1----:R-:W-:Y:S01]  /*0100*/  VIADD R2, R7, UR10 ;  /* 0x0000000a07027c36 */ /* 0x002fe20008000000 */
[-C--:B0-----:R-:W-:Y:S01]  /*0110*/  IABS R15, R39.reuse ;  /* 0x00000027000f7213 */ /* 0x081fe20000000000 */
[----:B------:R-:W-:-:S03]  /*0120*/  IMAD R40, R39, R39, RZ ;  /* 0x0000002727287224 */ /* 0x000fc600078e02ff */
[----:B------:R-:W-:Y:S01]  /*0130*/  IABS R11, R2 ;  /* 0x00000002000b7213 */ /* 0x000fe20000000000 */
[----:B------:R-:W0:Y:S01]  /*0140*/  I2F.RP R6, R15 ;  /* 0x0000000f00067306 */ /* 0x000e220000209400 */
[----:B------:R-:W-:Y:S02]  /*0150*/  LOP3.LUT R10, RZ, R39, RZ, 0x33, !PT ;  /* 0x00000027ff0a7212 */ /* 0x000fe400078e33ff */
[----:B------:R-:W-:Y:S02]  /*0160*/  IABS R13, R40 ;  /* 0x00000028000d7213 */ /* 0x000fe40000000000 */
[----:B---3--:R-:W-:-:S03]  /*0170*/  IABS R17, R19 ;  /* 0x0000001300117213 */ /* 0x008fc60000000000 */
[----:B0-----:R-:W0:Y:S02]  /*0180*/  MUFU.RCP R6, R6 ;  /* 0x0000000600067308 */ /* 0x001e240000001000 */
[----:B0-----:R-:W-:-:S06]  /*0190*/  VIADD R4, R6, 0xffffffe ;  /* 0x0ffffffe06047836 */ /* 0x001fcc0000000000 */
[----:B------:R-:W0:Y:S08]  /*01a0*/  I2F.RP R6, R13 ;  /* 0x0000000d00067306 */ /* 0x000e300000209400 */
[----:B------:R1:W3:Y:S08]  /*01b0*/  F2I.FTZ.U32.TRUNC.NTZ R5, R4 ;  /* 0x0000000400057305 */ /* 0x0002f0000021f000 */
[----:B0-----:R-:W0:Y:S01]  /*01c0*/  MUFU.RCP R6, R6 ;  /* 0x0000000600067308 */ /* 0x001e220000001000 */
[----:B-1----:R-:W-:-:S02]  /*01d0*/  IMAD.MOV.U32 R4, RZ, RZ, RZ ;  /* 0x000000ffff047224 */ /* 0x002fc400078e00ff */
[----:B---3--:R-:W-:-:S04]  /*01e0*/  IMAD.MOV R8, RZ, RZ, -R5 ;  /* 0x000000ffff087224 */ /* 0x008fc800078e0a05 */
[----:B------:R-:W-:-:S04]  /*01f0*/  IMAD R9, R8, R15, RZ ;  /* 0x0000000f08097224 */ /* 0x000fc800078e02ff */
[----:B------:R-:W-:-:S06]  /*0200*/  IMAD.HI.U32 R8, R5, R9, R4 ;  /* 0x0000000905087227 */ /* 0x000fcc00078e0004 */
[----:B------:R-:W-:-:S04]  /*0210*/  IMAD.HI.U32 R9, R8, R11, RZ ;  /* 0x0000000b08097227 */ /* 0x000fc800078e00ff */
[----:B------:R-:W-:-:S04]  /*0220*/  IMAD.MOV R4, RZ, RZ, -R9 ;  /* 0x000000ffff047224 */ /* 0x000fc800078e0a09 */
[----:B------:R-:W-:-:S05]  /*0230*/  IMAD R4, R15, R4, R11 ;  /* 0x000000040f047224 */ /* 0x000fca00078e020b */
[----:B------:R-:W-:-:S13]  /*0240*/  ISETP.GT.U32.AND P1, PT, R15, R4, PT ;  /* 0x000000040f00720c */ /* 0x000fda0003f24070 */
[----:B------:R-:W-:Y:S01]  /*0250*/  @!P1 IADD3 R4, PT, PT, R4, -R15, RZ ;  /* 0x8000000f04049210 */ /* 0x000fe20007ffe0ff */
[----:B------:R-:W-:-:S03]  /*0260*/  @!P1 VIADD R9, R9, 0x1 ;  /* 0x0000000109099836 */ /* 0x000fc60000000000 */
[----:B------:R-:W-:Y:S02]  /*0270*/  ISETP.GE.U32.AND P0, PT, R4, R15, PT ;  /* 0x0000000f0400720c */ /* 0x000fe40003f06070 */
[----:B------:R-:W-:-:S04]  /*0280*/  LOP3.LUT R4, R2, R39, RZ, 0x3c, !PT ;  /* 0x0000002702047212 */ /* 0x000fc800078e3cff */
[----:B------:R-:W-:Y:S01]  /*0290*/  ISETP.GE.AND P2, PT, R4, RZ, PT ;  /* 0x000000ff0400720c */ /* 0x000fe20003f46270 */
[----:B0-----:R-:W-:-:S04]  /*02a0*/  VIADD R4, R6, 0xffffffe ;  /* 0x0ffffffe06047836 */ /* 0x001fc80000000000 */
[----:B------:R0:W1:Y:S02]  /*02b0*/  F2I.FTZ.U32.TRUNC.NTZ R5, R4 ;  /* 0x0000000400057305 */ /* 0x000064000021f000 */
[----:B------:R-:W-:Y:S01]  /*02c0*/  @P0 VIADD R9, R9, 0x1 ;  /* 0x0000000109090836 */ /* 0x000fe20000000000 */
[----:B------:R-:W-:-:S05]  /*02d0*/  ISETP.NE.AND P0, PT, R39, RZ, PT ;  /* 0x000000ff2700720c */ /* 0x000fca0003f05270 */
[----:B------:R-:W-:Y:S01]  /*02e0*/  @!P2 IADD3 R9, PT, PT, -R9, RZ, RZ ;  /* 0x000000ff0909a210 */ /* 0x000fe20007ffe1ff */
[----:B0-----:R-:W-:-:S03]  /*02f0*/  IMAD.MOV.U32 R4, RZ, RZ, RZ ;  /* 0x000000ffff047224 */ /* 0x001fc600078e00ff */
[----:B------:R-:W-:Y:S01]  /*0300*/  SEL R14, R10, R9, !P0 ;  /* 0x000000090a0e7207 */ /* 0x000fe20004000000 */
[----:B-1----:R-:W-:-:S03]  /*0310*/  IMAD.MOV R12, RZ, RZ, -R5 ;  /* 0x000000ffff0c7224 */ /* 0x002fc600078e0a05 */
[----:B------:R-:W-:Y:S02]  /*0320*/  IABS R6, R14 ;  /* 0x0000000e00067213 */ /* 0x000fe40000000000 */
[----:B------:R-:W-:Y:S01]  /*0330*/  ISETP.GE.AND P5, PT, R14, RZ, PT ;  /* 0x000000ff0e00720c */ /* 0x000fe20003fa6270 */
[----:B------:R-:W-:Y:S01]  /*0340*/  IMAD R9, R12, R13, RZ ;  /* 0x0000000d0c097224 */ /* 0x000fe200078e02ff */
[----:B------:R-:W-:Y:S01]  /*0350*/  IABS R12, R40 ;  /* 0x00000028000c7213 */ /* 0x000fe20000000000 */
[----:B------:R-:W-:Y:S01]  /*0360*/  IMAD.HI.U32 R8, R8, R6, RZ ;  /* 0x0000000608087227 */ /* 0x000fe200078e00ff */
[----:B------:R-:W-:-:S03]  /*0370*/  IADD3 R14, PT, PT, -R14, RZ, RZ ;  /* 0x000000ff0e0e7210 */ /* 0x000fc60007ffe1ff */
[----:B------:R-:W-:Y:S01]  /*0380*/  IMAD.HI.U32 R4, R5, R9, R4 ;  /* 0x0000000905047227 */ /* 0x000fe200078e0004 */
[----:B------:R-:W-:Y:S02]  /*0390*/  IADD3 R8, PT, PT, -R8, RZ, RZ ;  /* 0x000000ff08087210 */ /* 0x000fe40007ffe1ff */
[----:B------:R-:W-:Y:S01]  /*03a0*/  IABS R9, R7 ;  /* 0x0000000700097213 */ /* 0x000fe20000000000 */
[----:B------:R-:W-:Y:S02]  /*03b0*/  IMAD.MOV R12, RZ, RZ, -R12 ;  /* 0x000000ffff0c7224 */ /* 0x000fe400078e0a0c */
[----:B------:R-:W-:-:S04]  /*03c0*/  IMAD.HI.U32 R5, R4, R11, RZ ;  /* 0x0000000b04057227 */ /* 0x000fc800078e00ff */
[----:B------:R-:W-:Y:S02]  /*03d0*/  IMAD R8, R15, R8, R6 ;  /* 0x000000080f087224 */ /* 0x000fe400078e0206 */
[----:B------:R-:W-:Y:S01]  /*03e0*/  IMAD R6, R5, R12, R11 ;  /* 0x0000000c05067224 */ /* 0x000fe200078e020b */
[----:B------:R-:W-:Y:S02]  /*03f0*/  LOP3.LUT R11, R2, R40, RZ, 0x3c, !PT ;  /* 0x00000028020b7212 */ /* 0x000fe400078e3cff */
[----:B------:R-:W-:Y:S02]  /*0400*/  ISETP.GT.U32.AND P2, PT, R15, R8, PT ;  /* 0x000000080f00720c */ /* 0x000fe40003f44070 */
[----:B------:R-:W-:Y:S02]  /*0410*/  ISETP.GT.U32.AND P1, PT, R13, R6, PT ;  /* 0x000000060d00720c */ /* 0x000fe40003f24070 */
[----:B------:R-:W-:Y:S01]  /*0420*/  ISETP.GE.AND P4, PT, R11, RZ, PT ;  /* 0x000000ff0b00720c */ /* 0x000fe20003f86270 */
[----:B------:R-:W-:-:S08]  /*0430*/  IMAD.HI.U32 R11, R4, R17, RZ ;  /* 0x00000011040b7227 */ /* 0x000fd000078e00ff */
[----:B------:R-:W-:Y:S02]  /*0440*/  @!P2 IMAD.IADD R8, R8, 0x1, -R15 ;  /* 0x000000010808a824 */ /* 0x000fe400078e0a0f */
[----:B------:R-:W-:Y:S02]  /*0450*/  @!P1 IMAD.IADD R6, R6, 0x1, -R13 ;  /* 0x0000000106069824 */ /* 0x000fe400078e0a0d */
[----:B------:R-:W-:Y:S01]  /*0460*/  @!P1 VIADD R5, R5, 0x1 ;  /* 0x0000000105059836 */ /* 0x000fe20000000000 */
[----:B------:R-:W-:Y:S02]  /*0470*/  ISETP.GT.U32.AND P3, PT, R15, R8, PT ;  /* 0x000000080f00720c */ /* 0x000fe40003f64070 */
[----:B------:R-:W-:Y:S01]  /*0480*/  ISETP.GE.U32.AND P2, PT, R6, R13, PT ;  /* 0x0000000d0600720c */ /* 0x000fe20003f46070 */
[----:B------:R-:W-:Y:S01]  /*0490*/  IMAD.HI.U32 R6, R4, R9, RZ ;  /* 0x0000000904067227 */ /* 0x000fe200078e00ff */
[----:B------:R-:W-:-:S03]  /*04a0*/  LOP3.LUT R4, RZ, R40, RZ, 0x33, !PT ;  /* 0x00000028ff047212 */ /* 0x000fc600078e33ff */
[-C--:B------:R-:W-:Y:S02]  /*04b0*/  IMAD R9, R6, R12.reuse, R9 ;  /* 0x0000000c06097224 */ /* 0x080fe400078e0209 */
[----:B------:R-:W-:Y:S02]  /*04c0*/  IMAD R12, R11, R12, R17 ;  /* 0x0000000c0b0c7224 */ /* 0x000fe400078e0211 */
[----:B------:R-:W-:Y:S01]  /*04d0*/  IMAD R17, R39, R14, R2 ;  /* 0x0000000e27117224 */ /* 0x000fe200078e0202 */
[----:B------:R-:W-:Y:S01]  /*04e0*/  ISETP.GT.U32.AND P1, PT, R13, R9, PT ;  /* 0x000000090d00720c */ /* 0x000fe20003f24070 */
[----:B------:R-:W-:Y:S01]  /*04f0*/  VIADD R2, R39, 0xffffffff ;  /* 0xffffffff27027836 */ /* 0x000fe20000000000 */
[----:B------:R-:W-:Y:S01]  /*0500*/  @!P3 IADD3 R8, PT, PT, R8, -R15, RZ ;  /* 0x8000000f0808b210 */ /* 0x000fe20007ffe0ff */
[----:B------:R-:W-:Y:S01]  /*0510*/  @P2 VIADD R5, R5, 0x1 ;  /* 0x0000000105052836 */ /* 0x000fe20000000000 */
[----:B------:R-:W-:Y:S02]  /*0520*/  ISETP.GT.U32.AND P3, PT, R13, R12, PT ;  /* 0x0000000c0d00720c */ /* 0x000fe40003f64070 */
[----:B------:R-:W-:Y:S01]  /*0530*/  ISETP.NE.AND P2, PT, R40, RZ, PT ;  /* 0x000000ff2800720c */ /* 0x000fe20003f45270 */
[----:B------:R-:W-:-:S02]  /*0540*/  @!P4 IMAD.MOV R5, RZ, RZ, -R5 ;  /* 0x000000ffff05c224 */ /* 0x000fc400078e0a05 */
[----:B------:R-:W-:-:S03]  /*0550*/  @!P5 IMAD.MOV R8, RZ, RZ, -R8 ;  /* 0x000000ffff08d224 */ /* 0x000fc600078e0a08 */
[----:B------:R-:W-:Y:S01]  /*0560*/  SEL R15, R4, R5, !P2 ;  /* 0x00000005040f7207 */ /* 0x000fe20005000000 */
[--C-:B------:R-:W-:Y:S01]  /*0570*/  @!P1 IMAD.IADD R9, R9, 0x1, -R13.reuse ;  /* 0x0000000109099824 */ /* 0x100fe200078e0a0d */
[----:B------:R-:W-:Y:S02]  /*0580*/  SEL R8, R10, R8, !P0 ;  /* 0x000000080a087207 */ /* 0x000fe40004000000 */
[----:B------:R-:W-:Y:S01]  /*0590*/  @!P1 IADD3 R6, PT, PT, R6, 0x1, RZ ;  /* 0x0000000106069810 */ /* 0x000fe20007ffe0ff */
[----:B------:R-:W-:Y:S01]  /*05a0*/  @!P3 IMAD.IADD R12, R12, 0x1, -R13 ;  /* 0x000000010c0cb824 */ /* 0x000fe200078e0a0d */
[----:B------:R-:W-:Y:S01]  /*05b0*/  VIMNMX R5, PT, PT, R15, R8, !PT ;  /* 0x000000080f057248 */ /* 0x000fe20007fe0100 */
[----:B------:R-:W-:Y:S01]  /*05c0*/  @!P3 VIADD R11, R11, 0x1 ;  /* 0x000000010b0bb836 */ /* 0x000fe20000000000 */
[----:B------:R-:W-:Y:S02]  /*05d0*/  ISETP.GE.U32.AND P4, PT, R9, R13, PT ;  /* 0x0000000d0900720c */ /* 0x000fe40003f86070 */
[----:B------:R-:W-:-:S02]  /*05e0*/  ISETP.GE.AND P0, PT, R5, R2, PT ;  /* 0x000000020500720c */ /* 0x000fc40003f06270 */
[----:B------:R-:W-:Y:S02]  /*05f0*/  LOP3.LUT R2, R40, R19, RZ, 0x3c, !PT ;  /* 0x0000001328027212 */ /* 0x000fe400078e3cff */
[----:B------:R-:W-:Y:S02]  /*0600*/  LOP3.LUT R9, R7, R40, RZ, 0x3c, !PT ;  /* 0x0000002807097212 */ /* 0x000fe400078e3cff */
[----:B------:R-:W-:Y:S02]  /*0610*/  ISETP.GE.U32.AND P5, PT, R12, R13, PT ;  /* 0x0000000d0c00720c */ /* 0x000fe40003fa6070 */
[----:B------:R-:W-:Y:S02]  /*0620*/  VIMNMX3 R8, R15, R8, R17, PT ;  /* 0x000000080f08720f */ /* 0x000fe40003800111 */
[----:B------:R-:W-:Y:S01]  /*0630*/  ISETP.GE.AND P1, PT, R2, RZ, PT ;  /* 0x000000ff0200720c */ /* 0x000fe20003f26270 */
[----:B------:R-:W-:Y:S01]  /*0640*/  VIADD R2, R7, 0x4 ;  /* 0x0000000407027836 */ /* 0x000fe20000000000 */
[----:B------:R-:W-:Y:S01]  /*0650*/  ISETP.GE.AND P6, PT, R9, RZ, PT ;  /* 0x000000ff0900720c */ /* 0x000fe20003fc6270 */
[----:B------:R-:W-:Y:S01]  /*0660*/  @P4 VIADD R6, R6, 0x1 ;  /* 0x0000000106064836 */ /* 0x000fe20000000000 */
[----:B------:R-:W-:-:S02]  /*0670*/  ISETP.LT.OR P0, PT, R8, 0x1, P0 ;  /* 0x000000010800780c */ /* 0x000fc40000701670 */
[----:B------:R-:W-:-:S03]  /*0680*/  ISETP.GT.AND P3, PT, R2, UR4, PT ;  /* 0x0000000402007c0c */ /* 0x000fc6000bf64270 */
[----:B------:R-:W-:Y:S02]  /*0690*/  @P5 IADD3 R11, PT, PT, R11, 0x1, RZ ;  /* 0x000000010b0b5810 */ /* 0x000fe40007ffe0ff */
[----:B------:R-:W-:-:S03]  /*06a0*/  SEL R0, R0, 0x4, P3 ;  /* 0x0000000400007807 */ /* 0x000fc60001800000 */
[----:B------:R-:W-:Y:S02]  /*06b0*/  @!P1 IMAD.MOV R11, RZ, RZ, -R11 ;  /* 0x000000ffff0b9224 */ /* 0x000fe400078e0a0b */
[----:B------:R-:W-:Y:S02]  /*06c0*/  @!P6 IMAD.MOV R6, RZ, RZ, -R6 ;  /* 0x000000ffff06e224 */ /* 0x000fe400078e0a06 */
[----:B------:R-:W-:-:S03]  /*06d0*/  @!P0 IMAD.IADD R2, R0, 0x1, R17 ;  /* 0x0000000100028824 */ /* 0x000fc600078e0211 */
[C---:B------:R-:W-:Y:S02]  /*06e0*/  SEL R5, R4.reuse, R6, !P2 ;  /* 0x0000000604057207 */ /* 0x040fe40005000000 */
[----:B------:R-:W-:Y:S02]  /*06f0*/  SEL R4, R4, R11, !P2 ;  /* 0x0000000b04047207 */ /* 0x000fe40005000000 */
[----:B------:R-:W-:Y:S02]  /*0700*/  ISETP.LT.AND P0, PT, R2, R39, !P0 ;  /* 0x000000270200720c */ /* 0x000fe40004701270 */
[----:B------:R-:W-:Y:S02]  /*0710*/  IADD3 R4, PT, PT, R4, -0x1, RZ ;  /* 0xffffffff04047810 */ /* 0x000fe40007ffe0ff */
[----:B------:R-:W-:-:S04]  /*0720*/  ISETP.LT.OR P0, PT, R5, 0x1, !P0 ;  /* 0x000000010500780c */ /* 0x000fc80004701670 */
[----:B------:R-:W-:-:S13]  /*0730*/  ISETP.GE.OR P0, PT, R5, R4, P0 ;  /* 0x000000040500720c */ /* 0x000fda0000706670 */
[----:B--2---:R-:W-:Y:S05]  /*0740*/  @P0 BRA `(.L_x_36) ;  /* 0x0000001400dc0947 */ /* 0x004fea0003800000 */
[----:B------:R-:W0:Y:S08]  /*0750*/  LDC R0, c[0x0][0x360] ;  /* 0x0000d800ff007b82 */ /* 0x000e300000000800 */
[----:B------:R-:W1:Y:S08]  /*0760*/  LDC.64 R10, c[0x0][0x380] ;  /* 0x0000e000ff0a7b82 */ /* 0x000e700000000a00 */
[----:B------:R-:W2:Y:S01]  /*0770*/  LDC.64 R66, c[0x0][0x398] ;  /* 0x0000e600ff427b82 */ /* 0x000ea20000000a00 */
[----:B0-----:R-:W-:-:S07]  /*0780*/  IMAD R38, R0, UR5, R3 ;  /* 0x0000000500267c24 */ /* 0x001fce000f8e0203 */
[----:B------:R-:W0:Y:S01]  /*0790*/  LDC.64 R12, c[0x0][0x390] ;  /* 0x0000e400ff0c7b82 */ /* 0x000e220000000a00 */
[----:B------:R-:W-:-:S05]  /*07a0*/  LEA R38, R38, UR8, 0x2 ;  /* 0x0000000826267c11 */ /* 0x000fca000f8e10ff */
[----:B-1----:R-:W-:-:S05]  /*07b0*/  IMAD.WIDE R10, R38, 0x4, R10 ;  /* 0x00000004260a7825 */ /* 0x002fca00078e020a */
[----:B------:R-:W0:Y:S01]  /*07c0*/  LDG.E.CONSTANT R9, desc[UR6][R10.64] ;  /* 0x000000060a097981 */ /* 0x000e22000c1e9900 */
[----:B------:R-:W-:-:S05]  /*07d0*/  VIADD R22, R38, 0xffffffff ;  /* 0xffffffff26167836 */ /* 0x000fca0000000000 */
[----:B------:R-:W-:-:S05]  /*07e0*/  IADD3 R15, PT, PT, R22, -R39, -R40 ;  /* 0x80000027160f7210 */ /* 0x000fca0007ffe828 */
[----:B--2---:R-:W-:-:S05]  /*07f0*/  IMAD.WIDE R14, R15, 0x8, R66 ;  /* 0x000000080f0e7825 */ /* 0x004fca00078e0242 */
[----:B------:R-:W2:Y:S04]  /*0800*/  LDG.E.64.CONSTANT R2, desc[UR6][R14.64+0x8] ;  /* 0x000008060e027981 */ /* 0x000ea8000c1e9b00 */
[----:B------:R-:W3:Y:S01]  /*0810*/  LDG.E.64.CONSTANT R28, desc[UR6][R14.64] ;  /* 0x000000060e1c7981 */ /* 0x000ee2000c1e9b00 */
[----:B------:R-:W-:-:S03]  /*0820*/  IMAD.WIDE R18, R39, 0x8, R14 ;  /* 0x0000000827127825 */ /* 0x000fc600078e020e */
[----:B------:R-:W4:Y:S04]  /*0830*/  LDG.E.64.CONSTANT R16, desc[UR6][R14.64+0x10] ;  /* 0x000010060e107981 */ /* 0x000f28000c1e9b00 */
[----:B------:R-:W5:Y:S04]  /*0840*/  LDG.E.64.CONSTANT R34, desc[UR6][R18.64] ;  /* 0x0000000612227981 */ /* 0x000f68000c1e9b00 */
[----:B------:R-:W5:Y:S04]  /*0850*/  LDG.E.64.CONSTANT R6, desc[UR6][R18.64+0x8] ;  /* 0x0000080612067981 */ /* 0x000f68000c1e9b00 */
[----:B------:R-:W5:Y:S01]  /*0860*/  LDG.E.64.CONSTANT R20, desc[UR6][R18.64+0x10] ;  /* 0x0000100612147981 */ /* 0x000f62000c1e9b00 */
[----:B0-----:R-:W-:-:S05]  /*0870*/  IMAD.WIDE R8, R9, 0x8, R12 ;  /* 0x0000000809087825 */ /* 0x001fca00078e020c */
[----:B------:R-:W2:Y:S04]  /*0880*/  LDG.E.64.CONSTANT R50, desc[UR6][R8.64+0x8] ;  /* 0x0000080608327981 */ /* 0x000ea8000c1e9b00 */
[----:B------:R-:W3:Y:S04]  /*0890*/  LDG.E.64.CONSTANT R32, desc[UR6][R8.64] ;  /* 0x0000000608207981 */ /* 0x000ee8000c1e9b00 */
[----:B------:R-:W4:Y:S04]  /*08a0*/  LDG.E.64.CONSTANT R24, desc[UR6][R8.64+0x10] ;  /* 0x0000100608187981 */ /* 0x000f28000c1e9b00 */
[----:B------:R-:W5:Y:S04]  /*08b0*/  LDG.E.64.CONSTANT R36, desc[UR6][R8.64+0x18] ;  /* 0x0000180608247981 */ /* 0x000f68000c1e9b00 */
[----:B------:R-:W5:Y:S04]  /*08c0*/  LDG.E.64.CONSTANT R30, desc[UR6][R8.64+0x20] ;  /* 0x00002006081e7981 */ /* 0x000f68000c1e9b00 */
[----:B------:R-:W5:Y:S01]  /*08d0*/  LDG.E.64.CONSTANT R26, desc[UR6][R8.64+0x28] ;  /* 0x00002806081a7981 */ /* 0x000f62000c1e9b00 */
[----:B------:R-:W-:-:S03]  /*08e0*/  IMAD.WIDE R54, R39, 0x8, R18 ;  /* 0x0000000827367825 */ /* 0x000fc600078e0212 */
[----:B------:R-:W5:Y:S04]  /*08f0*/  LDG.E.64.CONSTANT R42, desc[UR6][R8.64+0x30] ;  /* 0x00003006082a7981 */ /* 0x000f68000c1e9b00 */
[----:B------:R-:W5:Y:S04]  /*0900*/  LDG.E.64.CONSTANT R44, desc[UR6][R54.64] ;  /* 0x00000006362c7981 */ /* 0x000f68000c1e9b00 */
[----:B------:R-:W5:Y:S04]  /*0910*/  LDG.E.64.CONSTANT R46, desc[UR6][R8.64+0x38] ;  /* 0x00003806082e7981 */ /* 0x000f68000c1e9b00 */
[----:B------:R-:W5:Y:S01]  /*0920*/  LDG.E.64.CONSTANT R4, desc[UR6][R54.64+0x8] ;  /* 0x0000080636047981 */ /* 0x000f62000c1e9b00 */
[----:B------:R-:W-:-:S03]  /*0930*/  IMAD.IADD R41, R22, 0x1, -R39 ;  /* 0x0000000116297824 */ /* 0x000fc600078e0a27 */
[----:B------:R-:W5:Y:S01]  /*0940*/  LDG.E.64.CONSTANT R48, desc[UR6][R8.64+0x40] ;  /* 0x0000400608307981 */ /* 0x000f62000c1e9b00 */
[----:B------:R-:W-:-:S03]  /*0950*/  IMAD.WIDE R66, R41, 0x8, R66 ;  /* 0x0000000829427825 */ /* 0x000fc600078e0242 */
[----:B------:R-:W5:Y:S04]  /*0960*/  LDG.E.64.CONSTANT R22, desc[UR6][R54.64+0x10] ;  /* 0x0000100636167981 */ /* 0x000f68000c1e9b00 */
[----:B------:R-:W5:Y:S04]  /*0970*/  LDG.E.64.CONSTANT R52, desc[UR6][R8.64+0x48] ;  /* 0x0000480608347981 */ /* 0x000f68000c1e9b00 */
[----:B------:R-:W5:Y:S04]  /*0980*/  LDG.E.64.CONSTANT R62, desc[UR6][R66.64+0x8] ;  /* 0x00000806423e7981 */ /* 0x000f68000c1e9b00 */
[----:B------:R-:W5:Y:S04]  /*0990*/  LDG.E.64.CONSTANT R60, desc[UR6][R8.64+0x70] ;  /* 0x00007006083c7981 */ /* 0x000f68000c1e9b00 */
[----:B------:R-:W5:Y:S01]  /*09a0*/  LDG.E.64.CONSTANT R54, desc[UR6][R8.64+0x80] ;  /* 0x0000800608367981 */ /* 0x000f62000c1e9b00 */
[----:B--2---:R-:W-:-:S03]  /*09b0*/  DMUL R56, R2, R50 ;  /* 0x0000003202387228 */ /* 0x004fc60000000000 */
[----:B------:R-:W2:Y:S05]  /*09c0*/  LDG.E.64.CONSTANT R50, desc[UR6][R66.64] ;  /* 0x0000000642327981 */ /* 0x000eaa000c1e9b00 */
[----:B---3--:R-:W-:Y:S01]  /*09d0*/  DFMA R28, R28, R32, R56 ;  /* 0x000000201c1c722b */ /* 0x008fe20000000038 */
[----:B------:R-:W3:Y:S01]  /*09e0*/  LDG.E.64.CONSTANT R32, desc[UR6][R8.64+0x50] ;  /* 0x0000500608207981 */ /* 0x000ee2000c1e9b00 */
[----:B------:R-:W-:-:S06]  /*09f0*/  IMAD.WIDE R56, R39, 0x8, R66 ;  /* 0x0000000827387825 */ /* 0x000fcc00078e0242 */
[----:B----4-:R-:W-:Y:S01]  /*0a00*/  DFMA R58, R16, R24, R28 ;  /* 0x00000018103a722b */ /* 0x010fe2000000001c */
[----:B------:R-:W4:Y:S04]  /*0a10*/  LDG.E.64.CONSTANT R64, desc[UR6][R56.64+0x8] ;  /* 0x0000080638407981 */ /* 0x000f28000c1e9b00 */
[----:B------:R0:W4:Y:S04]  /*0a20*/  LDG.E.64.CONSTANT R24, desc[UR6][R66.64+0x10] ;  /* 0x0000100642187981 */ /* 0x000128000c1e9b00 */
[----:B------:R-:W4:Y:S01]  /*0a30*/  LDG.E.64.CONSTANT R28, desc[UR6][R8.64+0x58] ;  /* 0x00005806081c7981 */ /* 0x000f22000c1e9b00 */
[----:B-----5:R-:W-:-:S03]  /*0a40*/  DFMA R58, R34, R36, R58 ;  /* 0x00000024223a722b */ /* 0x020fc6000000003a */
[----:B------:R-:W5:Y:S04]  /*0a50*/  LDG.E.64.CONSTANT R34, desc[UR6][R8.64+0x60] ;  /* 0x0000600608227981 */ /* 0x000f68000c1e9b00 */
[----:B------:R-:W5:Y:S01]  /*0a60*/  LDG.E.64.CONSTANT R36, desc[UR6][R56.64] ;  /* 0x0000000638247981 */ /* 0x000f62000c1e9b00 */
[----:B------:R-:W-:-:S03]  /*0a70*/  DFMA R58, R6, R30, R58 ;  /* 0x0000001e063a722b */ /* 0x000fc6000000003a */
[----:B------:R-:W5:Y:S05]  /*0a80*/  LDG.E.64.CONSTANT R30, desc[UR6][R8.64+0x68] ;  /* 0x00006806081e7981 */ /* 0x000f6a000c1e9b00 */
[----:B------:R-:W-:Y:S01]  /*0a90*/  DFMA R58, R20, R26, R58 ;  /* 0x0000001a143a722b */ /* 0x000fe2000000003a */
[----:B------:R-:W5:Y:S07]  /*0aa0*/  LDG.E.64.CONSTANT R26, desc[UR6][R56.64+0x10] ;  /* 0x00001006381a7981 */ /* 0x000f6e000c1e9b00 */
[----:B------:R-:W-:-:S08]  /*0ab0*/  DFMA R42, R44, R42, R58 ;  /* 0x0000002a2c2a722b */ /* 0x000fd0000000003a */
[----:B------:R-:W-:-:S08]  /*0ac0*/  DFMA R42, R4, R46, R42 ;  /* 0x0000002e042a722b */ /* 0x000fd0000000002a */
[----:B------:R-:W-:Y:S01]  /*0ad0*/  DFMA R48, R22, R48, R42 ;  /* 0x000000301630722b */ /* 0x000fe2000000002a */
[----:B------:R-:W-:Y:S02]  /*0ae0*/  IMAD.WIDE R42, R39, 0x8, R56 ;  /* 0x00000008272a7825 */ /* 0x000fe400078e0238 */
[----:B------:R-:W5:Y:S04]  /*0af0*/  LDG.E.64.CONSTANT R56, desc[UR6][R8.64+0x90] ;  /* 0x0000900608387981 */ /* 0x000f68000c1e9b00 */
[----:B------:R-:W5:Y:S01]  /*0b00*/  LDG.E.64.CONSTANT R44, desc[UR6][R42.64+0x8] ;  /* 0x000008062a2c7981 */ /* 0x000f62000c1e9b00 */
[----:B0-----:R-:W-:-:S03]  /*0b10*/  IMAD.WIDE.U32 R66, R40, 0x8, R66 ;  /* 0x0000000828427825 */ /* 0x001fc600078e0042 */
[----:B------:R-:W5:Y:S04]  /*0b20*/  LDG.E.64.CONSTANT R40, desc[UR6][R8.64+0xa8] ;  /* 0x0000a80608287981 */ /* 0x000f68000c1e9b00 */
[----:B------:R-:W5:Y:S01]  /*0b30*/  LDG.E.64.CONSTANT R58, desc[UR6][R66.64] ;  /* 0x00000006423a7981 */ /* 0x000f62000c1e9b00 */
[----:B--2---:R-:W-:-:S03]  /*0b40*/  DFMA R52, R50, R52, R48 ;  /* 0x000000343234722b */ /* 0x004fc60000000030 */
[----:B------:R-:W2:Y:S04]  /*0b50*/  LDG.E.64.CONSTANT R50, desc[UR6][R8.64+0x78] ;  /* 0x0000780608327981 */ /* 0x000ea8000c1e9b00 */
[----:B------:R-:W2:Y:S01]  /*0b60*/  LDG.E.64.CONSTANT R48, desc[UR6][R42.64] ;  /* 0x000000062a307981 */ /* 0x000ea2000c1e9b00 */
[----:B---3--:R-:W-:-:S03]  /*0b70*/  DFMA R32, R62, R32, R52 ;  /* 0x000000203e20722b */ /* 0x008fc60000000034 */
[----:B------:R-:W3:Y:S05]  /*0b80*/  LDG.E.64.CONSTANT R52, desc[UR6][R66.64+0x8] ;  /* 0x0000080642347981 */ /* 0x000eea000c1e9b00 */
[----:B----4-:R-:W-:Y:S02]  /*0b90*/  DFMA R46, R24, R28, R32 ;  /* 0x0000001c182e722b */ /* 0x010fe40000000020 */
[----:B------:R-:W4:Y:S04]  /*0ba0*/  LDG.E.64.CONSTANT R32, desc[UR6][R8.64+0x88] ;  /* 0x0000880608207981 */ /* 0x000f28000c1e9b00 */
[----:B------:R-:W4:Y:S02]  /*0bb0*/  LDG.E.64.CONSTANT R28, desc[UR6][R42.64+0x10] ;  /* 0x000010062a1c7981 */ /* 0x000f24000c1e9b00 */
[----:B-----5:R-:W-:-:S02]  /*0bc0*/  DFMA R34, R36, R34, R46 ;  /* 0x000000222422722b */ /* 0x020fc4000000002e */
[----:B------:R-:W5:Y:S06]  /*0bd0*/  LDG.E.64.CONSTANT R36, desc[UR6][R8.64+0xa0] ;  /* 0x0000a00608247981 */ /* 0x000f6c000c1e9b00 */
[----:B------:R-:W-:Y:S02]  /*0be0*/  DFMA R30, R64, R30, R34 ;  /* 0x0000001e401e722b */ /* 0x000fe40000000022 */
[----:B------:R-:W3:Y:S01]  /*0bf0*/  LDG.E.64.CONSTANT R34, desc[UR6][R8.64+0x98] ;  /* 0x0000980608227981 */ /* 0x000ee2000c1e9b00 */
[----:B------:R-:W-:-:S05]  /*0c00*/  IMAD.WIDE R46, R39, 0x8, R66 ;  /* 0x00000008272e7825 */ /* 0x000fca00078e0242 */
[----:B------:R-:W-:Y:S01]  /*0c10*/  DFMA R60, R26, R60, R30 ;  /* 0x0000003c1a3c722b */ /* 0x000fe2000000001e */
[----:B------:R-:W5:Y:S04]  /*0c20*/  LDG.E.64.CONSTANT R42, desc[UR6][R46.64] ;  /* 0x000000062e2a7981 */ /* 0x000f68000c1e9b00 */
[----:B------:R-:W5:Y:S03]  /*0c30*/  LDG.E.64.CONSTANT R30, desc[UR6][R66.64+0x10] ;  /* 0x00001006421e7981 */ /* 0x000f66000c1e9b00 */
[----:B--2---:R-:W-:Y:S01]  /*0c40*/  DFMA R48, R48, R50, R60 ;  /* 0x000000323030722b */ /* 0x004fe2000000003c */
[----:B------:R-:W2:Y:S07]  /*0c50*/  LDG.E.64.CONSTANT R50, desc[UR6][R46.64+0x8] ;  /* 0x000008062e327981 */ /* 0x000eae000c1e9b00 */
[----:B------:R-:W-:Y:S01]  /*0c60*/  DFMA R48, R44, R54, R48 ;  /* 0x000000362c30722b */ /* 0x000fe20000000030 */
[----:B------:R-:W2:Y:S07]  /*0c70*/  LDG.E.64.CONSTANT R54, desc[UR6][R8.64+0xb0] ;  /* 0x0000b00608367981 */ /* 0x000eae000c1e9b00 */
[----:B----4-:R-:W-:-:S08]  /*0c80*/  DFMA R32, R28, R32, R48 ;  /* 0x000000201c20722b */ /* 0x010fd00000000030 */
[----:B------:R-:W-:Y:S01]  /*0c90*/  DFMA R58, R58, R56, R32 ;  /* 0x000000383a3a722b */ /* 0x000fe20000000020 */
[----:B------:R-:W4:Y:S04]  /*0ca0*/  LDG.E.64.CONSTANT R56, desc[UR6][R8.64+0xb8] ;  /* 0x0000b80608387981 */ /* 0x000f28000c1e9b00 */
[----:B------:R0:W4:Y:S03]  /*0cb0*/  LDG.E.64.CONSTANT R32, desc[UR6][R46.64+0x10] ;  /* 0x000010062e207981 */ /* 0x000126000c1e9b00 */
[----:B---3--:R-:W-:Y:S01]  /*0cc0*/  DFMA R58, R52, R34, R58 ;  /* 0x00000022343a722b */ /* 0x008fe2000000003a */
[----:B------:R-:W-:-:S05]  /*0cd0*/  IMAD.WIDE R34, R39, 0x8, R46 ;  /* 0x0000000827227825 */ /* 0x000fca00078e022e */
[----:B------:R-:W3:Y:S02]  /*0ce0*/  LDG.E.64.CONSTANT R60, desc[UR6][R34.64] ;  /* 0x00000006223c7981 */ /* 0x000ee4000c1e9b00 */
[----:B-----5:R-:W-:Y:S01]  /*0cf0*/  DFMA R36, R30, R36, R58 ;  /* 0x000000241e24722b */ /* 0x020fe2000000003a */
[----:B0-----:R-:W0:Y:S01]  /*0d00*/  LDC.64 R46, c[0x0][0x3b0] ;  /* 0x0000ec00ff2e7b82 */ /* 0x001e220000000a00 */
[----:B------:R-:W3:Y:S04]  /*0d10*/  LDG.E.64.CONSTANT R58, desc[UR6][R8.64+0xc0] ;  /* 0x0000c006083a7981 */ /* 0x000ee8000c1e9b00 */
[----:B------:R-:W5:Y:S02]  /*0d20*/  LDG.E.64.CONSTANT R48, desc[UR6][R34.64+0x8] ;  /* 0x0000080622307981 */ /* 0x000f64000c1e9b00 */
[----:B------:R-:W-:-:S02]  /*0d30*/  DFMA R66, R42, R40, R36 ;  /* 0x000000282a42722b */ /* 0x000fc40000000024 */
[----:B------:R-:W5:Y:S04]  /*0d40*/  LDG.E.64.CONSTANT R40, desc[UR6][R8.64+0xc8] ;  /* 0x0000c80608287981 */ /* 0x000f68000c1e9b00 */
[----:B------:R-:W5:Y:S04]  /*0d50*/  LDG.E.64.CONSTANT R42, desc[UR6][R8.64+0xd0] ;  /* 0x0000d006082a7981 */ /* 0x000f68000c1e9b00 */
[----:B------:R-:W5:Y:S01]  /*0d60*/  LDG.E.64.CONSTANT R36, desc[UR6][R34.64+0x10] ;  /* 0x0000100622247981 */ /* 0x000f62000c1e9b00 */
[----:B--2---:R-:W-:-:S08]  /*0d70*/  DFMA R54, R50, R54, R66 ;  /* 0x000000363236722b */ /* 0x004fd00000000042 */
[----:B----4-:R-:W-:Y:S02]  /*0d80*/  DFMA R56, R32, R56, R54 ;  /* 0x000000382038722b */ /* 0x010fe40000000036 */
[----:B------:R-:W1:Y:S06]  /*0d90*/  LDC.64 R54, c[0x0][0x3c8] ;  /* 0x0000f200ff367b82 */ /* 0x000e6c0000000a00 */
[----:B---3--:R-:W-:-:S08]  /*0da0*/  DFMA R56, R60, R58, R56 ;  /* 0x0000003a3c38722b */ /* 0x008fd00000000038 */
[----:B-----5:R-:W-:Y:S01]  /*0db0*/  DFMA R40, R48, R40, R56 ;  /* 0x000000283028722b */ /* 0x020fe20000000038 */
[----:B-1----:R-:W-:Y:S01]  /*0dc0*/  IMAD.IADD R56, R54, 0x1, R55 ;  /* 0x0000000136387824 */ /* 0x002fe200078e0237 */
[----:B------:R-:W-:-:S04]  /*0dd0*/  IADD3 R55, PT, PT, R38, 0x1, RZ ;  /* 0x0000000126377810 */ /* 0x000fc80007ffe0ff */
[----:B------:R-:W-:Y:S02]  /*0de0*/  ISETP.GE.AND P0, PT, R55, R56, PT ;  /* 0x000000383700720c */ /* 0x000fe40003f06270 */
[----:B------:R-:W-:Y:S01]  /*0df0*/  DFMA R40, R36, R42, R40 ;  /* 0x0000002a2428722b */ /* 0x000fe20000000028 */
[----:B0-----:R-:W-:-:S06]  /*0e00*/  IMAD.WIDE R38, R38, 0x8, R46 ;  /* 0x0000000826267825 */ /* 0x001fcc00078e022e */
[----:B------:R0:W-:Y:S04]  /*0e10*/  STG.E.64 desc[UR6][R38.64], R40 ;  /* 0x0000002826007986 */ /* 0x0001e8000c101b06 */
[----:B------:R-:W-:Y:S05]  /*0e20*/  @P0 EXIT ;  /* 0x000000000000094d */ /* 0x000fea0003800000 */
[----:B------:R-:W2:Y:S01]  /*0e30*/  LDG.E.CONSTANT R47, desc[UR6][R10.64+0x4] ;  /* 0x000004060a2f7981 */ /* 0x000ea2000c1e9900 */
[----:B------:R-:W1:Y:S03]  /*0e40*/  LDC R55, c[0x0][0x3c4] ;  /* 0x0000f100ff377b82 */ /* 0x000e660000000800 */
[----:B0-----:R-:W3:Y:S01]  /*0e50*/  LDG.E.64.CONSTANT R40, desc[UR6][R14.64+0x18] ;  /* 0x000018060e287981 */ /* 0x001ee2000c1e9b00 */
[----:B--2---:R-:W-:-:S05]  /*0e60*/  IMAD.WIDE R46, R47, 0x8, R12 ;  /* 0x000000082f2e7825 */ /* 0x004fca00078e020c */
[----:B------:R-:W2:Y:S04]  /*0e70*/  LDG.E.64.CONSTANT R42, desc[UR6][R46.64+0x8] ;  /* 0x000008062e2a7981 */ /* 0x000ea8000c1e9b00 */
[----:B------:R-:W4:Y:S04]  /*0e80*/  LDG.E.64.CONSTANT R8, desc[UR6][R46.64] ;  /* 0x000000062e087981 */ /* 0x000f28000c1e9b00 */
[----:B------:R-:W3:Y:S04]  /*0e90*/  LDG.E.64.CONSTANT R58, desc[UR6][R46.64+0x10] ;  /* 0x000010062e3a7981 */ /* 0x000ee8000c1e9b00 */
[----:B------:R-:W5:Y:S04]  /*0ea0*/  LDG.E.64.CONSTANT R56, desc[UR6][R46.64+0x18] ;  /* 0x000018062e387981 */ /* 0x000f68000c1e9b00 */
[----:B------:R-:W5:Y:S04]  /*0eb0*/  LDG.E.64.CONSTANT R60, desc[UR6][R46.64+0x20] ;  /* 0x000020062e3c7981 */ /* 0x000f68000c1e9b00 */
[----:B------:R-:W5:Y:S01]  /*0ec0*/  LDG.E.64.CONSTANT R68, desc[UR6][R46.64+0xc8] ;  /* 0x0000c8062e447981 */ /* 0x000f62000c1e9b00 */
[----:B--2---:R-:W-:-:S08]  /*0ed0*/  DMUL R42, R16, R42 ;  /* 0x0000002a102a7228 */ /* 0x004fd00000000000 */
[----:B----4-:R-:W-:Y:S02]  /*0ee0*/  DFMA R2, R2, R8, R42 ;  /* 0x000000080202722b */ /* 0x010fe4000000002a */
[----:B------:R-:W2:Y:S04]  /*0ef0*/  LDG.E.64.CONSTANT R42, desc[UR6][R18.64+0x18] ;  /* 0x00001806122a7981 */ /* 0x000ea8000c1e9b00 */
[----:B------:R-:W2:Y:S02]  /*0f00*/  LDG.E.64.CONSTANT R8, desc[UR6][R46.64+0x28] ;  /* 0x000028062e087981 */ /* 0x000ea4000c1e9b00 */
[----:B---3--:R-:W-:Y:S02]  /*0f10*/  DFMA R66, R40, R58, R2 ;  /* 0x0000003a2842722b */ /* 0x008fe40000000002 */
[----:B------:R-:W3:Y:S01]  /*0f20*/  LDG.E.64.CONSTANT R58, desc[UR6][R46.64+0x30] ;  /* 0x000030062e3a7981 */ /* 0x000ee2000c1e9b00 */
[----:B------:R-:W0:Y:S05]  /*0f30*/  S2R R3, SR_TID.X ;  /* 0x0000000000037919 */ /* 0x000e2a0000002100 */
[----:B-----5:R-:W-:-:S08]  /*0f40*/  DFMA R56, R6, R56, R66 ;  /* 0x000000380638722b */ /* 0x020fd00000000042 */
[----:B------:R-:W-:Y:S02]  /*0f50*/  DFMA R60, R20, R60, R56 ;  /* 0x0000003c143c722b */ /* 0x000fe40000000038 */
[----:B------:R-:W4:Y:S01]  /*0f60*/  LDC.64 R56, c[0x0][0x398] ;  /* 0x0000e600ff387b82 */ /* 0x000f220000000a00 */
[----:B-1----:R-:W-:Y:S02]  /*0f70*/  IMAD R2, R55, R55, RZ ;  /* 0x0000003737027224 */ /* 0x002fe400078e02ff */
[----:B0-----:R-:W-:-:S04]  /*0f80*/  IMAD R7, R0, UR5, R3 ;  /* 0x0000000500077c24 */ /* 0x001fc8000f8e0203 */
[----:B------:R-:W-:-:S04]  /*0f90*/  IMAD R7, R7, 0x4, R54 ;  /* 0x0000000407077824 */ /* 0x000fc800078e0236 */
[----:B------:R-:W-:-:S05]  /*0fa0*/  VIADD R66, R7, 0xffffffff ;  /* 0xffffffff07427836 */ /* 0x000fca0000000000 */
[----:B------:R-:W-:-:S05]  /*0fb0*/  IADD3 R7, PT, PT, R66, -R55, -R2 ;  /* 0x8000003742077210 */ /* 0x000fca0007ffe802 */
[----:B----4-:R-:W-:-:S04]  /*0fc0*/  IMAD.WIDE R6, R7, 0x8, R56 ;  /* 0x0000000807067825 */ /* 0x010fc800078e0238 */
[C---:B------:R-:W-:Y:S01]  /*0fd0*/  IMAD.WIDE R6, R55.reuse, 0x8, R6 ;  /* 0x0000000837067825 */ /* 0x040fe200078e0206 */
[----:B--2---:R-:W-:Y:S01]  /*0fe0*/  DFMA R8, R42, R8, R60 ;  /* 0x000000082a08722b */ /* 0x004fe2000000003c */
[----:B------:R-:W2:Y:S07]  /*0ff0*/  LDG.E.64.CONSTANT R60, desc[UR6][R46.64+0x48] ;  /* 0x000048062e3c7981 */ /* 0x000eae000c1e9b00 */
[----:B---3--:R-:W-:Y:S01]  /*1000*/  DFMA R4, R4, R58, R8 ;  /* 0x0000003a0404722b */ /* 0x008fe20000000008 */
[----:B------:R-:W-:Y:S01]  /*1010*/  IMAD.WIDE R8, R55, 0x8, R6 ;  /* 0x0000000837087825 */ /* 0x000fe200078e0206 */
[----:B------:R-:W3:Y:S04]  /*1020*/  LDG.E.64.CONSTANT R58, desc[UR6][R46.64+0x40] ;  /* 0x000040062e3a7981 */ /* 0x000ee8000c1e9b00 */
[----:B------:R-:W4:Y:S04]  /*1030*/  LDG.E.64.CONSTANT R6, desc[UR6][R46.64+0x38] ;  /* 0x000038062e067981 */ /* 0x000f28000c1e9b00 */
[----:B------:R-:W3:Y:S01]  /*1040*/  LDG.E.64.CONSTANT R8, desc[UR6][R8.64+0x18] ;  /* 0x0000180608087981 */ /* 0x000ee2000c1e9b00 */
[----:B----4-:R-:W-:Y:S01]  /*1050*/  DFMA R4, R22, R6, R4 ;  /* 0x000000061604722b */ /* 0x010fe20000000004 */
[----:B------:R-:W-:-:S02]  /*1060*/  IMAD.IADD R7, R66, 0x1, -R55 ;  /* 0x0000000142077824 */ /* 0x000fc400078e0a37 */
[----:B------:R-:W4:Y:S05]  /*1070*/  LDG.E.64.CONSTANT R66, desc[UR6][R46.64+0x78] ;  /* 0x000078062e427981 */ /* 0x000f2a000c1e9b00 */
[----:B---3--:R-:W-:Y:S01]  /*1080*/  DFMA R4, R8, R58, R4 ;  /* 0x0000003a0804722b */ /* 0x008fe20000000004 */
[----:B------:R-:W3:Y:S01]  /*1090*/  LDG.E.64.CONSTANT R58, desc[UR6][R46.64+0x50] ;  /* 0x000050062e3a7981 */ /* 0x000ee2000c1e9b00 */
[----:B------:R-:W-:-:S06]  /*10a0*/  IMAD.WIDE R56, R7, 0x8, R56 ;  /* 0x0000000807387825 */ /* 0x000fcc00078e0238 */
[----:B--2---:R-:W-:Y:S01]  /*10b0*/  DFMA R4, R62, R60, R4 ;  /* 0x0000003c3e04722b */ /* 0x004fe20000000004 */
[----:B------:R-:W2:Y:S04]  /*10c0*/  LDG.E.64.CONSTANT R6, desc[UR6][R56.64+0x18] ;  /* 0x0000180638067981 */ /* 0x000ea8000c1e9b00 */
[----:B------:R-:W2:Y:S04]  /*10d0*/  LDG.E.64.CONSTANT R60, desc[UR6][R46.64+0x58] ;  /* 0x000058062e3c7981 */ /* 0x000ea8000c1e9b00 */
[----:B------:R-:W5:Y:S01]  /*10e0*/  LDG.E.64.CONSTANT R62, desc[UR6][R46.64+0x60] ;  /* 0x000060062e3e7981 */ /* 0x000f62000c1e9b00 */
[----:B---3--:R-:W-:-:S08]  /*10f0*/  DFMA R4, R24, R58, R4 ;  /* 0x0000003a1804722b */ /* 0x008fd00000000004 */
[----:B--2---:R-:W-:Y:S01]  /*1100*/  DFMA R4, R6, R60, R4 ;  /* 0x0000003c0604722b */ /* 0x004fe20000000004 */
[----:B------:R-:W2:Y:S07]  /*1110*/  LDG.E.64.CONSTANT R60, desc[UR6][R46.64+0x68] ;  /* 0x000068062e3c7981 */ /* 0x000eae000c1e9b00 */
[----:B-----5:R-:W-:Y:S01]  /*1120*/  DFMA R58, R64, R62, R4 ;  /* 0x0000003e403a722b */ /* 0x020fe20000000004 */
[----:B------:R-:W-:Y:S01]  /*1130*/  IMAD.WIDE R62, R55, 0x8, R56 ;  /* 0x00000008373e7825 */ /* 0x000fe200078e0238 */
[----:B------:R-:W3:Y:S04]  /*1140*/  LDG.E.64.CONSTANT R64, desc[UR6][R46.64+0x70] ;  /* 0x000070062e407981 */ /* 0x000ee8000c1e9b00 */
[----:B------:R-:W3:Y:S02]  /*1150*/  LDG.E.64.CONSTANT R4, desc[UR6][R62.64+0x18] ;  /* 0x000018063e047981 */ /* 0x000ee4000c1e9b00 */
[----:B--2---:R-:W-:-:S02]  /*1160*/  DFMA R58, R26, R60, R58 ;  /* 0x0000003c1a3a722b */ /* 0x004fc4000000003a */
[----:B------:R-:W2:Y:S06]  /*1170*/  LDG.E.64.CONSTANT R60, desc[UR6][R46.64+0x90] ;  /* 0x000090062e3c7981 */ /* 0x000eac000c1e9b00 */
[----:B---3--:R-:W-:Y:S01]  /*1180*/  DFMA R58, R4, R64, R58 ;  /* 0x00000040043a722b */ /* 0x008fe2000000003a */
[----:B------:R-:W-:Y:S02]  /*1190*/  IMAD.WIDE R64, R55, 0x8, R62 ;  /* 0x0000000837407825 */ /* 0x000fe400078e023e */
[----:B------:R-:W3:Y:S05]  /*11a0*/  LDG.E.64.CONSTANT R62, desc[UR6][R46.64+0xa0] ;  /* 0x0000a0062e3e7981 */ /* 0x000eea000c1e9b00 */
[----:B----4-:R-:W-:Y:S01]  /*11b0*/  DFMA R66, R44, R66, R58 ;  /* 0x000000422c42722b */ /* 0x010fe2000000003a */
[----:B------:R-:W4:Y:S04]  /*11c0*/  LDG.E.64.CONSTANT R64, desc[UR6][R64.64+0x18] ;  /* 0x0000180640407981 */ /* 0x000f28000c1e9b00 */
[----:B------:R-:W5:Y:S04]  /*11d0*/  LDG.E.64.CONSTANT R44, desc[UR6][R46.64+0x80] ;  /* 0x000080062e2c7981 */ /* 0x000f68000c1e9b00 */
[----:B------:R-:W4:Y:S01]  /*11e0*/  LDG.E.64.CONSTANT R58, desc[UR6][R46.64+0x88] ;  /* 0x000088062e3a7981 */ /* 0x000f22000c1e9b00 */
[----:B------:R-:W-:-:S02]  /*11f0*/  IMAD.WIDE.U32 R56, R2, 0x8, R56 ;  /* 0x0000000802387825 */ /* 0x000fc400078e0038 */
[----:B------:R-:W0:Y:S01]  /*1200*/  LDC R2, c[0x0][0x360] ;  /* 0x0000d800ff027b82 */ /* 0x000e220000000800 */
[----:B-----5:R-:W-:-:S08]  /*1210*/  DFMA R44, R28, R44, R66 ;  /* 0x0000002c1c2c722b */ /* 0x020fd00000000042 */
[----:B----4-:R-:W-:Y:S02]  /*1220*/  DFMA R58, R64, R58, R44 ;  /* 0x0000003a403a722b */ /* 0x010fe4000000002c */
[----:B------:R-:W4:Y:S01]  /*1230*/  LDG.E.64.CONSTANT R44, desc[UR6][R46.64+0x98] ;  /* 0x000098062e2c7981 */ /* 0x000f22000c1e9b00 */
[----:B0-----:R-:W-:Y:S02]  /*1240*/  IMAD R67, R2, UR5, R3 ;  /* 0x0000000502437c24 */ /* 0x001fe4000f8e0203 */
[----:B------:R-:W-:Y:S02]  /*1250*/  IMAD.WIDE R2, R55, 0x8, R56 ;  /* 0x0000000837027825 */ /* 0x000fe400078e0238 */
[----:B------:R-:W3:Y:S01]  /*1260*/  LDG.E.64.CONSTANT R56, desc[UR6][R56.64+0x18] ;  /* 0x0000180638387981 */ /* 0x000ee2000c1e9b00 */
[----:B--2---:R-:W-:-:S03]  /*1270*/  DFMA R58, R52, R60, R58 ;  /* 0x0000003c343a722b */ /* 0x004fc6000000003a */
[----:B------:R-:W2:Y:S04]  /*1280*/  LDG.E.64.CONSTANT R52, desc[UR6][R46.64+0xa8] ;  /* 0x0000a8062e347981 */ /* 0x000ea8000c1e9b00 */
[----:B------:R-:W5:Y:S01]  /*1290*/  LDG.E.64.CONSTANT R60, desc[UR6][R46.64+0xb8] ;  /* 0x0000b8062e3c7981 */ /* 0x000f62000c1e9b00 */
[----:B----4-:R-:W-:-:S03]  /*12a0*/  DFMA R44, R30, R44, R58 ;  /* 0x0000002c1e2c722b */ /* 0x010fc6000000003a */
[----:B------:R-:W4:Y:S05]  /*12b0*/  LDG.E.64.CONSTANT R58, desc[UR6][R46.64+0xb0] ;  /* 0x0000b0062e3a7981 */ /* 0x000f2a000c1e9b00 */
[----:B---3--:R-:W-:Y:S02]  /*12c0*/  DFMA R62, R56, R62, R44 ;  /* 0x0000003e383e722b */ /* 0x008fe4000000002c */
[----:B------:R-:W5:Y:S06]  /*12d0*/  LDG.E.64.CONSTANT R44, desc[UR6][R2.64+0x18] ;  /* 0x00001806022c7981 */ /* 0x000f6c000c1e9b00 */
[----:B--2---:R-:W-:-:S02]  /*12e0*/  DFMA R52, R50, R52, R62 ;  /* 0x000000343234722b */ /* 0x004fc4000000003e */
[----:B------:R-:W2:Y:S04]  /*12f0*/  LDG.E.64.CONSTANT R62, desc[UR6][R46.64+0xc0] ;  /* 0x0000c0062e3e7981 */ /* 0x000ea8000c1e9b00 */
[----:B------:R-:W3:Y:S04]  /*1300*/  LDG.E.64.CONSTANT R2, desc[UR6][R46.64+0xd0] ;  /* 0x0000d0062e027981 */ /* 0x000ee8000c1e9b00 */
[----:B------:R-:W3:Y:S01]  /*1310*/  LDG.E.64.CONSTANT R50, desc[UR6][R34.64+0x18] ;  /* 0x0000180622327981 */ /* 0x000ee2000c1e9b00 */
[----:B------:R-:W-:-:S05]  /*1320*/  LEA R67, R67, R54, 0x2 ;  /* 0x0000003643437211 */ /* 0x000fca00078e10ff */
[----:B------:R-:W-:Y:S01]  /*1330*/  VIADD R67, R67, 0x2 ;  /* 0x0000000243437836 */ /* 0x000fe20000000000 */
[----:B----4-:R-:W-:-:S08]  /*1340*/  DFMA R52, R32, R58, R52 ;  /* 0x0000003a2034722b */ /* 0x010fd00000000034 */
[----:B-----5:R-:W-:Y:S02]  /*1350*/  DFMA R60, R44, R60, R52 ;  /* 0x0000003c2c3c722b */ /* 0x020fe40000000034 */
[----:B------:R-:W0:Y:S06]  /*1360*/  LDC.64 R52, c[0x0][0x3c8] ;  /* 0x0000f200ff347b82 */ /* 0x000e2c0000000a00 */
[----:B--2---:R-:W-:-:S08]  /*1370*/  DFMA R60, R48, R62, R60 ;  /* 0x0000003e303c722b */ /* 0x004fd0000000003c */
[----:B------:R-:W-:Y:S01]  /*1380*/  DFMA R60, R36, R68, R60 ;  /* 0x00000044243c722b */ /* 0x000fe2000000003c */
[----:B0-----:R-:W-:-:S05]  /*1390*/  IMAD.IADD R48, R52, 0x1, R53 ;  /* 0x0000000134307824 */ /* 0x001fca00078e0235 */
[----:B------:R-:W-:Y:S02]  /*13a0*/  ISETP.GE.AND P0, PT, R67, R48, PT ;  /* 0x000000304300720c */ /* 0x000fe40003f06270 */
[----:B---3--:R-:W-:-:S07]  /*13b0*/  DFMA R2, R50, R2, R60 ;  /* 0x000000023202722b */ /* 0x008fce000000003c */
[----:B------:R0:W-:Y:S04]  /*13c0*/  STG.E.64 desc[UR6][R38.64+0x8], R2 ;  /* 0x0000080226007986 */ /* 0x0001e8000c101b06 */
[----:B------:R-:W-:Y:S05]  /*13d0*/  @P0 EXIT ;  /* 0x000000000000094d */ /* 0x000fea0003800000 */
[----:B------:R-:W2:Y:S04]  /*13e0*/  LDG.E.CONSTANT R49, desc[UR6][R10.64+0x8] ;  /* 0x000008060a317981 */ /* 0x000ea8000c1e9900 */
[----:B------:R-:W3:Y:S01]  /*13f0*/  LDG.E.64.CONSTANT R46, desc[UR6][R14.64+0x20] ;  /* 0x000020060e2e7981 */ /* 0x000ee2000c1e9b00 */
[----:B--2---:R-:W-:-:S05]  /*1400*/  IMAD.WIDE R48, R49, 0x8, R12 ;  /* 0x0000000831307825 */ /* 0x004fca00078e020c */
[----:B------:R-:W2:Y:S04]  /*1410*/  LDG.E.64.CONSTANT R60, desc[UR6][R48.64+0x8] ;  /* 0x00000806303c7981 */ /* 0x000ea8000c1e9b00 */
[----:B------:R-:W4:Y:S04]  /*1420*/  LDG.E.64.CONSTANT R58, desc[UR6][R48.64] ;  /* 0x00000006303a7981 */ /* 0x000f28000c1e9b00 */
[----:B------:R-:W3:Y:S04]  /*1430*/  LDG.E.64.CONSTANT R54, desc[UR6][R48.64+0x10] ;  /* 0x0000100630367981 */ /* 0x000ee8000c1e9b00 */
[----:B0-----:R-:W5:Y:S04]  /*1440*/  LDG.E.64.CONSTANT R2, desc[UR6][R48.64+0x18] ;  /* 0x0000180630027981 */ /* 0x001f68000c1e9b00 */
[----:B------:R-:W5:Y:S01]  /*1450*/  LDG.E.64.CONSTANT R62, desc[UR6][R48.64+0x30] ;  /* 0x00003006303e7981 */ /* 0x000f62000c1e9b00 */
[----:B--2---:R-:W-:-:S08]  /*1460*/  DMUL R60, R40, R60 ;  /* 0x0000003c283c7228 */ /* 0x004fd00000000000 */
[----:B----4-:R-:W-:Y:S01]  /*1470*/  DFMA R58, R16, R58, R60 ;  /* 0x0000003a103a722b */ /* 0x010fe2000000003c */
[----:B------:R-:W2:Y:S07]  /*1480*/  LDG.E.64.CONSTANT R16, desc[UR6][R48.64+0x20] ;  /* 0x0000200630107981 */ /* 0x000eae000c1e9b00 */
[----:B---3--:R-:W-:Y:S01]  /*1490*/  DFMA R60, R46, R54, R58 ;  /* 0x000000362e3c722b */ /* 0x008fe2000000003a */
[----:B------:R-:W3:Y:S04]  /*14a0*/  LDG.E.64.CONSTANT R54, desc[UR6][R18.64+0x20] ;  /* 0x0000200612367981 */ /* 0x000ee8000c1e9b00 */
[----:B------:R-:W3:Y:S03]  /*14b0*/  LDG.E.64.CONSTANT R58, desc[UR6][R48.64+0x28] ;  /* 0x00002806303a7981 */ /* 0x000ee6000c1e9b00 */
[----:B-----5:R-:W-:Y:S01]  /*14c0*/  DFMA R60, R20, R2, R60 ;  /* 0x00000002143c722b */ /* 0x020fe2000000003c */
[----:B------:R-:W0:Y:S01]  /*14d0*/  S2R R21, SR_TID.X ;  /* 0x0000000000157919 */ /* 0x000e220000002100 */
[----:B------:R-:W1:Y:S01]  /*14e0*/  LDC R3, c[0x0][0x3c4] ;  /* 0x0000f100ff037b82 */ /* 0x000e620000000800 */
[----:B0-----:R-:W-:-:S04]  /*14f0*/  IMAD R21, R0, UR5, R21 ;  /* 0x0000000500157c24 */ /* 0x001fc8000f8e0215 */
[----:B------:R-:W-:Y:S02]  /*1500*/  IMAD R21, R21, 0x4, R52 ;  /* 0x0000000415157824 */ /* 0x000fe400078e0234 */
[----:B-1----:R-:W-:-:S03]  /*1510*/  IMAD R2, R3, R3, RZ ;  /* 0x0000000303027224 */ /* 0x002fc600078e02ff */
[----:B------:R-:W-:Y:S02]  /*1520*/  IADD3 R66, PT, PT, R21, -0x1, RZ ;  /* 0xffffffff15427810 */ /* 0x000fe40007ffe0ff */
[----:B------:R-:W4:Y:S01]  /*1530*/  LDG.E.64.CONSTANT R20, desc[UR6][R48.64+0x40] ;  /* 0x0000400630147981 */ /* 0x000f22000c1e9b00 */
[----:B--2---:R-:W-:Y:S01]  /*1540*/  DFMA R16, R42, R16, R60 ;  /* 0x000000102a10722b */ /* 0x004fe2000000003c */
[----:B------:R-:W0:Y:S07]  /*1550*/  LDC.64 R60, c[0x0][0x398] ;  /* 0x0000e600ff3c7b82 */ /* 0x000e2e0000000a00 */
[----:B---3--:R-:W-:-:S08]  /*1560*/  DFMA R16, R54, R58, R16 ;  /* 0x0000003a3610722b */ /* 0x008fd00000000010 */
[----:B------:R-:W-:Y:S01]  /*1570*/  DFMA R22, R22, R62, R16 ;  /* 0x0000003e1616722b */ /* 0x000fe20000000010 */
[----:B------:R-:W-:Y:S01]  /*1580*/  IADD3 R17, PT, PT, R66, -R3, -R2 ;  /* 0x8000000342117210 */ /* 0x000fe20007ffe802 */
[----:B------:R-:W2:Y:S04]  /*1590*/  LDG.E.64.CONSTANT R62, desc[UR6][R48.64+0x48] ;  /* 0x00004806303e7981 */ /* 0x000ea8000c1e9b00 */
[----:B0-----:R-:W-:-:S04]  /*15a0*/  IMAD.WIDE R16, R17, 0x8, R60 ;  /* 0x0000000811107825 */ /* 0x001fc800078e023c */
[----:B------:R-:W-:-:S04]  /*15b0*/  IMAD.WIDE R16, R3, 0x8, R16 ;  /* 0x0000000803107825 */ /* 0x000fc800078e0210 */
[----:B------:R-:W-:Y:S02]  /*15c0*/  IMAD.WIDE R58, R3, 0x8, R16 ;  /* 0x00000008033a7825 */ /* 0x000fe400078e0210 */
[----:B------:R-:W3:Y:S04]  /*15d0*/  LDG.E.64.CONSTANT R16, desc[UR6][R48.64+0x38] ;  /* 0x0000380630107981 */ /* 0x000ee8000c1e9b00 */
[----:B------:R-:W4:Y:S01]  /*15e0*/  LDG.E.64.CONSTANT R58, desc[UR6][R58.64+0x20] ;  /* 0x000020063a3a7981 */ /* 0x000f22000c1e9b00 */
[----:B---3--:R-:W-:-:S03]  /*15f0*/  DFMA R16, R8, R16, R22 ;  /* 0x000000100810722b */ /* 0x008fc60000000016 */
[----:B------:R-:W3:Y:S05]  /*1600*/  LDG.E.64.CONSTANT R22, desc[UR6][R48.64+0x58] ;  /* 0x0000580630167981 */ /* 0x000eea000c1e9b00 */
[----:B----4-:R-:W-:Y:S01]  /*1610*/  DFMA R16, R58, R20, R16 ;  /* 0x000000143a10722b */ /* 0x010fe20000000010 */
[----:B------:R-:W-:-:S07]  /*1620*/  IMAD.IADD R21, R66, 0x1, -R3 ;  /* 0x0000000142157824 */ /* 0x000fce00078e0a03 */
[----:B--2---:R-:W-:Y:S02]  /*1630*/  DFMA R62, R24, R62, R16 ;  /* 0x0000003e183e722b */ /* 0x004fe40000000010 */
[----:B------:R-:W2:Y:S01]  /*1640*/  LDG.E.64.CONSTANT R16, desc[UR6][R48.64+0x50] ;  /* 0x0000500630107981 */ /* 0x000ea2000c1e9b00 */
[----:B------:R-:W-:-:S03]  /*1650*/  IMAD.WIDE R60, R21, 0x8, R60 ;  /* 0x00000008153c7825 */ /* 0x000fc600078e023c */
[----:B------:R-:W4:Y:S04]  /*1660*/  LDG.E.64.CONSTANT R20, desc[UR6][R48.64+0x60] ;  /* 0x0000600630147981 */ /* 0x000f28000c1e9b00 */
[----:B------:R-:W3:Y:S01]  /*1670*/  LDG.E.64.CONSTANT R24, desc[UR6][R60.64+0x20] ;  /* 0x000020063c187981 */ /* 0x000ee2000c1e9b00 */
[----:B--2---:R-:W-:-:S03]  /*1680*/  DFMA R16, R6, R16, R62 ;  /* 0x000000100610722b */ /* 0x004fc6000000003e */
[----:B------:R-:W2:Y:S05]  /*1690*/  LDG.E.64.CONSTANT R62, desc[UR6][R48.64+0x78] ;  /* 0x00007806303e7981 */ /* 0x000eaa000c1e9b00 */
[----:B---3--:R-:W-:Y:S01]  /*16a0*/  DFMA R16, R24, R22, R16 ;  /* 0x000000161810722b */ /* 0x008fe20000000010 */
[----:B------:R-:W3:Y:S07]  /*16b0*/  LDG.E.64.CONSTANT R22, desc[UR6][R48.64+0x70] ;  /* 0x0000700630167981 */ /* 0x000eee000c1e9b00 */
[----:B----4-:R-:W-:-:S02]  /*16c0*/  DFMA R26, R26, R20, R16 ;  /* 0x000000141a1a722b */ /* 0x010fc40000000010 */
[----:B------:R-:W4:Y:S01]  /*16d0*/  LDG.E.64.CONSTANT R16, desc[UR6][R48.64+0x68] ;  /* 0x0000680630107981 */ /* 0x000f22000c1e9b00 */
[----:B------:R-:W-:-:S05]  /*16e0*/  IMAD.WIDE R20, R3, 0x8, R60 ;  /* 0x0000000803147825 */ /* 0x000fca00078e023c */
[----:B------:R-:W3:Y:S01]  /*16f0*/  LDG.E.64.CONSTANT R66, desc[UR6][R20.64+0x20] ;  /* 0x0000200614427981 */ /* 0x000ee2000c1e9b00 */
[----:B----4-:R-:W-:-:S03]  /*1700*/  DFMA R16, R4, R16, R26 ;  /* 0x000000100410722b */ /* 0x010fc6000000001a */
[----:B------:R-:W4:Y:S05]  /*1710*/  LDG.E.64.CONSTANT R26, desc[UR6][R48.64+0x90] ;  /* 0x00009006301a7981 */ /* 0x000f2a000c1e9b00 */
[----:B---3--:R-:W-:Y:S01]  /*1720*/  DFMA R16, R66, R22, R16 ;  /* 0x000000164210722b */ /* 0x008fe20000000010 */
[----:B------:R-:W3:Y:S07]  /*1730*/  LDG.E.64.CONSTANT R22, desc[UR6][R48.64+0x80] ;  /* 0x0000800630167981 */ /* 0x000eee000c1e9b00 */
[----:B--2---:R-:W-:Y:S01]  /*1740*/  DFMA R62, R28, R62, R16 ;  /* 0x0000003e1c3e722b */ /* 0x004fe20000000010 */
[----:B------:R-:W-:Y:S01]  /*1750*/  IMAD.WIDE R16, R3, 0x8, R20 ;  /* 0x0000000803107825 */ /* 0x000fe200078e0214 */
[----:B------:R-:W2:Y:S05]  /*1760*/  LDG.E.64.CONSTANT R28, desc[UR6][R48.64+0x88] ;  /* 0x00008806301c7981 */ /* 0x000eaa000c1e9b00 */
[----:B------:R-:W2:Y:S01]  /*1770*/  LDG.E.64.CONSTANT R16, desc[UR6][R16.64+0x20] ;  /* 0x0000200610107981 */ /* 0x000ea2000c1e9b00 */
[----:B------:R-:W-:-:S05]  /*1780*/  IMAD.WIDE.U32 R60, R2, 0x8, R60 ;  /* 0x00000008023c7825 */ /* 0x000fca00078e003c */
[----:B------:R-:W5:Y:S01]  /*1790*/  LDG.E.64.CONSTANT R20, desc[UR6][R60.64+0x20] ;  /* 0x000020063c147981 */ /* 0x000f62000c1e9b00 */
[----:B---3--:R-:W-:-:S03]  /*17a0*/  DFMA R22, R64, R22, R62 ;  /* 0x000000164016722b */ /* 0x008fc6000000003e */
[----:B------:R-:W5:Y:S05]  /*17b0*/  LDG.E.64.CONSTANT R62, desc[UR6][R48.64+0xa0] ;  /* 0x0000a006303e7981 */ /* 0x000f6a000c1e9b00 */
[----:B--2---:R-:W-:Y:S02]  /*17c0*/  DFMA R28, R16, R28, R22 ;  /* 0x0000001c101c722b */ /* 0x004fe40000000016 */
[----:B------:R-:W2:Y:S06]  /*17d0*/  LDG.E.64.CONSTANT R22, desc[UR6][R48.64+0x98] ;  /* 0x0000980630167981 */ /* 0x000eac000c1e9b00 */
[----:B----4-:R-:W-:Y:S01]  /*17e0*/  DFMA R30, R30, R26, R28 ;  /* 0x0000001a1e1e722b */ /* 0x010fe2000000001c */
[----:B------:R-:W3:Y:S01]  /*17f0*/  LDG.E.64.CONSTANT R26, desc[UR6][R48.64+0xa8] ;  /* 0x0000a806301a7981 */ /* 0x000ee2000c1e9b00 */
[----:B------:R-:W-:-:S03]  /*1800*/  IMAD.WIDE R2, R3, 0x8, R60 ;  /* 0x0000000803027825 */ /* 0x000fc600078e023c */
[----:B------:R-:W4:Y:S04]  /*1810*/  LDG.E.64.CONSTANT R28, desc[UR6][R48.64+0xb0] ;  /* 0x0000b006301c7981 */ /* 0x000f28000c1e9b00 */
[----:B------:R-:W4:Y:S01]  /*1820*/  LDG.E.64.CONSTANT R2, desc[UR6][R2.64+0x20] ;  /* 0x0000200602027981 */ /* 0x000f22000c1e9b00 */
[----:B--2---:R-:W-:-:S03]  /*1830*/  DFMA R22, R56, R22, R30 ;  /* 0x000000163816722b */ /* 0x004fc6000000001e */
[----:B------:R-:W2:Y:S05]  /*1840*/  LDG.E.64.CONSTANT R30, desc[UR6][R48.64+0xb8] ;  /* 0x0000b806301e7981 */ /* 0x000eaa000c1e9b00 */
[----:B-----5:R-:W-:Y:S01]  /*1850*/  DFMA R22, R20, R62, R22 ;  /* 0x0000003e1416722b */ /* 0x020fe20000000016 */
[----:B------:R-:W5:Y:S07]  /*1860*/  LDG.E.64.CONSTANT R62, desc[UR6][R48.64+0xd0] ;  /* 0x0000d006303e7981 */ /* 0x000f6e000c1e9b00 */
[----:B---3--:R-:W-:Y:S01]  /*1870*/  DFMA R68, R32, R26, R22 ;  /* 0x0000001a2044722b */ /* 0x008fe20000000016 */
[----:B------:R-:W3:Y:S04]  /*1880*/  LDG.E.64.CONSTANT R26, desc[UR6][R48.64+0xc0] ;  /* 0x0000c006301a7981 */ /* 0x000ee8000c1e9b00 */
[----:B------:R-:W5:Y:S04]  /*1890*/  LDG.E.64.CONSTANT R32, desc[UR6][R48.64+0xc8] ;  /* 0x0000c80630207981 */ /* 0x000f68000c1e9b00 */
[----:B------:R-:W5:Y:S01]  /*18a0*/  LDG.E.64.CONSTANT R22, desc[UR6][R34.64+0x20] ;  /* 0x0000200622167981 */ /* 0x000f62000c1e9b00 */
[----:B------:R-:W0:Y:S01]  /*18b0*/  S2R R61, SR_TID.X ;  /* 0x00000000003d7919 */ /* 0x000e220000002100 */
[----:B------:R-:W0:Y:S01]  /*18c0*/  LDC R60, c[0x0][0x360] ;  /* 0x0000d800ff3c7b82 */ /* 0x000e220000000800 */
[----:B----4-:R-:W-:-:S08]  /*18d0*/  DFMA R28, R44, R28, R68 ;  /* 0x0000001c2c1c722b */ /* 0x010fd00000000044 */
[----:B--2---:R-:W-:-:S08]  /*18e0*/  DFMA R28, R2, R30, R28 ;  /* 0x0000001e021c722b */ /* 0x004fd0000000001c */
[----:B---3--:R-:W-:Y:S01]  /*18f0*/  DFMA R26, R36, R26, R28 ;  /* 0x0000001a241a722b */ /* 0x008fe2000000001c */
[----:B0-----:R-:W-:-:S04]  /*1900*/  IMAD R29, R60, UR5, R61 ;  /* 0x000000053c1d7c24 */ /* 0x001fc8000f8e023d */
[----:B------:R-:W-:Y:S02]  /*1910*/  IMAD R29, R29, 0x4, R52 ;  /* 0x000000041d1d7824 */ /* 0x000fe400078e0234 */
[----:B------:R-:W-:Y:S01]  /*1920*/  IMAD.IADD R28, R52, 0x1, R53 ;  /* 0x00000001341c7824 */ /* 0x000fe200078e0235 */
[----:B-----5:R-:W-:Y:S02]  /*1930*/  DFMA R26, R50, R32, R26 ;  /* 0x00000020321a722b */ /* 0x020fe4000000001a */
[----:B------:R-:W-:-:S04]  /*1940*/  IADD3 R29, PT, PT, R29, 0x3, RZ ;  /* 0x000000031d1d7810 */ /* 0x000fc80007ffe0ff */
[----:B------:R-:W-:Y:S02]  /*1950*/  ISETP.GE.AND P0, PT, R29, R28, PT ;  /* 0x0000001c1d00720c */ /* 0x000fe40003f06270 */
[----:B------:R-:W-:-:S07]  /*1960*/  DFMA R26, R22, R62, R26 ;  /* 0x0000003e161a722b */ /* 0x000fce000000001a */
[----:B------:R0:W-:Y:S04]  /*1970*/  STG.E.64 desc[UR6][R38.64+0x10], R26 ;  /* 0x0000101a26007986 */ /* 0x0001e8000c101b06 */
[----:B------:R-:W-:Y:S05]  /*1980*/  @P0 EXIT ;  /* 0x000000000000094d */ /* 0x000fea0003800000 */
[----:B------:R-:W2:Y:S01]  /*1990*/  LDG.E.CONSTANT R11, desc[UR6][R10.64+0xc] ;  /* 0x00000c060a0b7981 */ /* 0x000ea2000c1e9900 */
[----:B------:R-:W1:Y:S03]  /*19a0*/  LDC R48, c[0x0][0x3c4] ;  /* 0x0000f100ff307b82 */ /* 0x000e660000000800 */
[----:B------:R-:W3:Y:S05]  /*19b0*/  LDG.E.64.CONSTANT R14, desc[UR6][R14.64+0x28] ;  /* 0x000028060e0e7981 */ /* 0x000eea000c1e9b00 */
[----:B0-----:R-:W0:Y:S01]  /*19c0*/  LDC.64 R26, c[0x0][0x398] ;  /* 0x0000e600ff1a7b82 */ /* 0x001e220000000a00 */
[----:B------:R-:W-:Y:S01]  /*19d0*/  IMAD R61, R0, UR5, R61 ;  /* 0x00000005003d7c24 */ /* 0x000fe2000f8e023d */
[----:B------:R-:W4:Y:S04]  /*19e0*/  LDG.E.64.CONSTANT R18, desc[UR6][R18.64+0x28] ;  /* 0x0000280612127981 */ /* 0x000f28000c1e9b00 */
[----:B------:R-:W5:Y:S01]  /*19f0*/  LDG.E.64.CONSTANT R34, desc[UR6][R34.64+0x28] ;  /* 0x0000280622227981 */ /* 0x000f62000c1e9b00 */
[----:B--2---:R-:W-:-:S05]  /*1a00*/  IMAD.WIDE R12, R11, 0x8, R12 ;  /* 0x000000080b0c7825 */ /* 0x004fca00078e020c */
[----:B------:R-:W2:Y:S04]  /*1a10*/  LDG.E.64.CONSTANT R62, desc[UR6][R12.64+0x8] ;  /* 0x000008060c3e7981 */ /* 0x000ea8000c1e9b00 */
[----:B------:R-:W3:Y:S04]  /*1a20*/  LDG.E.64.CONSTANT R32, desc[UR6][R12.64] ;  /* 0x000000060c207981 */ /* 0x000ee8000c1e9b00 */
[----:B------:R-:W4:Y:S04]  /*1a30*/  LDG.E.64.CONSTANT R30, desc[UR6][R12.64+0x10] ;  /* 0x000010060c1e7981 */ /* 0x000f28000c1e9b00 */
[----:B------:R-:W5:Y:S04]  /*1a40*/  LDG.E.64.CONSTANT R28, desc[UR6][R12.64+0x18] ;  /* 0x000018060c1c7981 */ /* 0x000f68000c1e9b00 */
[----:B------:R-:W5:Y:S01]  /*1a50*/  LDG.E.64.CONSTANT R36, desc[UR6][R12.64+0x20] ;  /* 0x000020060c247981 */ /* 0x000f62000c1e9b00 */
[----:B------:R-:W-:-:S03]  /*1a60*/  IMAD R49, R61, 0x4, R52 ;  /* 0x000000043d317824 */ /* 0x000fc600078e0234 */
[----:B------:R-:W5:Y:S01]  /*1a70*/  LDG.E.64.CONSTANT R10, desc[UR6][R12.64+0x28] ;  /* 0x000028060c0a7981 */ /* 0x000f62000c1e9b00 */
[----:B------:R-:W-:-:S03]  /*1a80*/  VIADD R49, R49, 0xffffffff ;  /* 0xffffffff31317836 */ /* 0x000fc60000000000 */
[----:B------:R-:W5:Y:S01]  /*1a90*/  LDG.E.64.CONSTANT R60, desc[UR6][R12.64+0x38] ;  /* 0x000038060c3c7981 */ /* 0x000f62000c1e9b00 */
[----:B--2---:R-:W-:Y:S01]  /*1aa0*/  DMUL R62, R46, R62 ;  /* 0x0000003e2e3e7228 */ /* 0x004fe20000000000 */
[----:B-1----:R-:W-:-:S07]  /*1ab0*/  IMAD R47, R48, R48, RZ ;  /* 0x00000030302f7224 */ /* 0x002fce00078e02ff */
[----:B---3--:R-:W-:Y:S01]  /*1ac0*/  DFMA R62, R40, R32, R62 ;  /* 0x00000020283e722b */ /* 0x008fe2000000003e */
[----:B------:R-:W-:Y:S01]  /*1ad0*/  IADD3 R41, PT, PT, R49, -R48, -R47 ;  /* 0x8000003031297210 */ /* 0x000fe20007ffe82f */
[----:B------:R-:W2:Y:S04]  /*1ae0*/  LDG.E.64.CONSTANT R32, desc[UR6][R12.64+0x30] ;  /* 0x000030060c207981 */ /* 0x000ea8000c1e9b00 */
[----:B0-----:R-:W-:-:S04]  /*1af0*/  IMAD.WIDE R40, R41, 0x8, R26 ;  /* 0x0000000829287825 */ /* 0x001fc800078e021a */
[----:B------:R-:W-:-:S04]  /*1b00*/  IMAD.WIDE R40, R48, 0x8, R40 ;  /* 0x0000000830287825 */ /* 0x000fc800078e0228 */
[----:B------:R-:W-:Y:S02]  /*1b10*/  IMAD.WIDE R52, R48, 0x8, R40 ;  /* 0x0000000830347825 */ /* 0x000fe400078e0228 */
[----:B------:R-:W3:Y:S04]  /*1b20*/  LDG.E.64.CONSTANT R40, desc[UR6][R12.64+0x40] ;  /* 0x000040060c287981 */ /* 0x000ee8000c1e9b00 */
[----:B------:R-:W3:Y:S01]  /*1b30*/  LDG.E.64.CONSTANT R52, desc[UR6][R52.64+0x28] ;  /* 0x0000280634347981 */ /* 0x000ee2000c1e9b00 */
[----:B----4-:R-:W-:-:S03]  /*1b40*/  DFMA R30, R14, R30, R62 ;  /* 0x0000001e0e1e722b */ /* 0x010fc6000000003e */
[----:B------:R-:W4:Y:S05]  /*1b50*/  LDG.E.64.CONSTANT R14, desc[UR6][R12.64+0x48] ;  /* 0x000048060c0e7981 */ /* 0x000f2a000c1e9b00 */
[----:B-----5:R-:W-:Y:S01]  /*1b60*/  DFMA R28, R42, R28, R30 ;  /* 0x0000001c2a1c722b */ /* 0x020fe2000000001e */
[----:B------:R-:W-:Y:S01]  /*1b70*/  IMAD.IADD R43, R49, 0x1, -R48 ;  /* 0x00000001312b7824 */ /* 0x000fe200078e0a30 */
[----:B------:R-:W5:Y:S03]  /*1b80*/  LDG.E.64.CONSTANT R30, desc[UR6][R12.64+0x50] ;  /* 0x000050060c1e7981 */ /* 0x000f66000c1e9b00 */
[----:B------:R-:W-:-:S02]  /*1b90*/  IMAD.WIDE R42, R43, 0x8, R26 ;  /* 0x000000082b2a7825 */ /* 0x000fc400078e021a */
[----:B------:R-:W5:Y:S04]  /*1ba0*/  LDG.E.64.CONSTANT R26, desc[UR6][R12.64+0x58] ;  /* 0x000058060c1a7981 */ /* 0x000f68000c1e9b00 */
[----:B------:R-:W5:Y:S01]  /*1bb0*/  LDG.E.64.CONSTANT R62, desc[UR6][R42.64+0x28] ;  /* 0x000028062a3e7981 */ /* 0x000f62000c1e9b00 */
[----:B------:R-:W-:Y:S01]  /*1bc0*/  DFMA R28, R54, R36, R28 ;  /* 0x00000024361c722b */ /* 0x000fe2000000001c */
[----:B------:R-:W-:Y:S02]  /*1bd0*/  IMAD.WIDE R68, R48, 0x8, R42 ;  /* 0x0000000830447825 */ /* 0x000fe400078e022a */
[----:B------:R-:W5:Y:S04]  /*1be0*/  LDG.E.64.CONSTANT R54, desc[UR6][R12.64+0x80] ;  /* 0x000080060c367981 */ /* 0x000f68000c1e9b00 */
[----:B------:R-:W5:Y:S01]  /*1bf0*/  LDG.E.64.CONSTANT R36, desc[UR6][R12.64+0x90] ;  /* 0x000090060c247981 */ /* 0x000f62000c1e9b00 */
[----:B------:R-:W-:-:S03]  /*1c00*/  DFMA R28, R18, R10, R28 ;  /* 0x0000000a121c722b */ /* 0x000fc6000000001c */
[----:B------:R-:W5:Y:S04]  /*1c10*/  LDG.E.64.CONSTANT R10, desc[UR6][R12.64+0x60] ;  /* 0x000060060c0a7981 */ /* 0x000f68000c1e9b00 */
[----:B------:R-:W5:Y:S01]  /*1c20*/  LDG.E.64.CONSTANT R18, desc[UR6][R12.64+0x68] ;  /* 0x000068060c127981 */ /* 0x000f62000c1e9b00 */
[----:B------:R-:W-:-:S03]  /*1c30*/  IMAD.WIDE.U32 R46, R47, 0x8, R42 ;  /* 0x000000082f2e7825 */ /* 0x000fc600078e002a */
[----:B------:R-:W5:Y:S01]  /*1c40*/  LDG.E.64.CONSTANT R42, desc[UR6][R12.64+0xa0] ;  /* 0x0000a0060c2a7981 */ /* 0x000f62000c1e9b00 */
[----:B--2---:R-:W-:-:S03]  /*1c50*/  DFMA R32, R8, R32, R28 ;  /* 0x000000200820722b */ /* 0x004fc6000000001c */
[----:B------:R-:W2:Y:S04]  /*1c60*/  LDG.E.64.CONSTANT R28, desc[UR6][R12.64+0x70] ;  /* 0x000070060c1c7981 */ /* 0x000ea8000c1e9b00 */
[----:B------:R-:W2:Y:S01]  /*1c70*/  LDG.E.64.CONSTANT R8, desc[UR6][R68.64+0x28] ;  /* 0x0000280644087981 */ /* 0x000ea2000c1e9b00 */
[----:B------:R-:W-:-:S03]  /*1c80*/  DFMA R60, R58, R60, R32 ;  /* 0x0000003c3a3c722b */ /* 0x000fc60000000020 */
[----:B------:R-:W2:Y:S04]  /*1c90*/  LDG.E.64.CONSTANT R32, desc[UR6][R12.64+0x78] ;  /* 0x000078060c207981 */ /* 0x000ea8000c1e9b00 */
[----:B------:R-:W2:Y:S01]  /*1ca0*/  LDG.E.64.CONSTANT R58, desc[UR6][R12.64+0xc0] ;  /* 0x0000c0060c3a7981 */ /* 0x000ea2000c1e9b00 */
[----:B---3--:R-:W-:Y:S01]  /*1cb0*/  DFMA R60, R52, R40, R60 ;  /* 0x00000028343c722b */ /* 0x008fe2000000003c */
[----:B------:R-:W-:Y:S02]  /*1cc0*/  IMAD.WIDE R40, R48, 0x8, R68 ;  /* 0x0000000830287825 */ /* 0x000fe400078e0244 */
[----:B------:R-:W3:Y:S04]  /*1cd0*/  LDG.E.64.CONSTANT R52, desc[UR6][R12.64+0x88] ;  /* 0x000088060c347981 */ /* 0x000ee8000c1e9b00 */
[----:B------:R-:W3:Y:S01]  /*1ce0*/  LDG.E.64.CONSTANT R40, desc[UR6][R40.64+0x28] ;  /* 0x0000280628287981 */ /* 0x000ee2000c1e9b00 */
[----:B----4-:R-:W-:-:S03]  /*1cf0*/  DFMA R60, R6, R14, R60 ;  /* 0x0000000e063c722b */ /* 0x010fc6000000003c */
[----:B------:R-:W4:Y:S04]  /*1d00*/  LDG.E.64.CONSTANT R6, desc[UR6][R12.64+0x98] ;  /* 0x000098060c067981 */ /* 0x000f28000c1e9b00 */
[----:B------:R-:W4:Y:S01]  /*1d10*/  LDG.E.64.CONSTANT R14, desc[UR6][R46.64+0x28] ;  /* 0x000028062e0e7981 */ /* 0x000f22000c1e9b00 */
[----:B-----5:R-:W-:-:S03]  /*1d20*/  DFMA R30, R24, R30, R60 ;  /* 0x0000001e181e722b */ /* 0x020fc6000000003c */
[----:B------:R-:W5:Y:S01]  /*1d30*/  LDG.E.64.CONSTANT R24, desc[UR6][R12.64+0xa8] ;  /* 0x0000a8060c187981 */ /* 0x000f62000c1e9b00 */
[----:B------:R-:W-:-:S03]  /*1d40*/  IMAD.WIDE R60, R48, 0x8, R46 ;  /* 0x00000008303c7825 */ /* 0x000fc600078e022e */
[----:B------:R-:W5:Y:S01]  /*1d50*/  LDG.E.64.CONSTANT R48, desc[UR6][R12.64+0xc8] ;  /* 0x0000c8060c307981 */ /* 0x000f62000c1e9b00 */
[----:B------:R-:W-:-:S03]  /*1d60*/  DFMA R26, R62, R26, R30 ;  /* 0x0000001a3e1a722b */ /* 0x000fc6000000001e */
[----:B------:R-:W5:Y:S04]  /*1d70*/  LDG.E.64.CONSTANT R30, desc[UR6][R12.64+0xb0] ;  /* 0x0000b0060c1e7981 */ /* 0x000f68000c1e9b00 */
[----:B------:R-:W5:Y:S04]  /*1d80*/  LDG.E.64.CONSTANT R62, desc[UR6][R12.64+0xb8] ;  /* 0x0000b8060c3e7981 */ /* 0x000f68000c1e9b00 */
[----:B------:R-:W5:Y:S04]  /*1d90*/  LDG.E.64.CONSTANT R60, desc[UR6][R60.64+0x28] ;  /* 0x000028063c3c7981 */ /* 0x000f68000c1e9b00 */
[----:B------:R-:W5:Y:S01]  /*1da0*/  LDG.E.64.CONSTANT R46, desc[UR6][R12.64+0xd0] ;  /* 0x0000d0060c2e7981 */ /* 0x000f62000c1e9b00 */
[----:B------:R-:W-:-:S08]  /*1db0*/  DFMA R10, R4, R10, R26 ;  /* 0x0000000a040a722b */ /* 0x000fd0000000001a */
[----:B------:R-:W-:-:S08]  /*1dc0*/  DFMA R10, R66, R18, R10 ;  /* 0x00000012420a722b */ /* 0x000fd0000000000a */
[----:B--2---:R-:W-:-:S08]  /*1dd0*/  DFMA R8, R8, R28, R10 ;  /* 0x0000001c0808722b */ /* 0x004fd0000000000a */
[----:B------:R-:W-:-:S08]  /*1de0*/  DFMA R8, R64, R32, R8 ;  /* 0x000000204008722b */ /* 0x000fd00000000008 */
[----:B------:R-:W-:-:S08]  /*1df0*/  DFMA R8, R16, R54, R8 ;  /* 0x000000361008722b */ /* 0x000fd00000000008 */
[----:B---3--:R-:W-:-:S08]  /*1e00*/  DFMA R8, R40, R52, R8 ;  /* 0x000000342808722b */ /* 0x008fd00000000008 */
[----:B------:R-:W-:-:S08]  /*1e10*/  DFMA R8, R56, R36, R8 ;  /* 0x000000243808722b */ /* 0x000fd00000000008 */
[----:B----4-:R-:W-:-:S08]  /*1e20*/  DFMA R6, R20, R6, R8 ;  /* 0x000000061406722b */ /* 0x010fd00000000008 */
[----:B------:R-:W-:-:S08]  /*1e30*/  DFMA R6, R14, R42, R6 ;  /* 0x0000002a0e06722b */ /* 0x000fd00000000006 */
[----:B-----5:R-:W-:-:S08]  /*1e40*/  DFMA R6, R44, R24, R6 ;  /* 0x000000182c06722b */ /* 0x020fd00000000006 */
[----:B------:R-:W-:-:S08]  /*1e50*/  DFMA R6, R2, R30, R6 ;  /* 0x0000001e0206722b */ /* 0x000fd00000000006 */
[----:B------:R-:W-:-:S08]  /*1e60*/  DFMA R6, R60, R62, R6 ;  /* 0x0000003e3c06722b */ /* 0x000fd00000000006 */
[----:B------:R-:W-:-:S08]  /*1e70*/  DFMA R6, R50, R58, R6 ;  /* 0x0000003a3206722b */ /* 0x000fd00000000006 */
[----:B------:R-:W-:-:S08]  /*1e80*/  DFMA R6, R22, R48, R6 ;  /* 0x000000301606722b */ /* 0x000fd00000000006 */
[----:B------:R-:W-:-:S07]  /*1e90*/  DFMA R6, R34, R46, R6 ;  /* 0x0000002e2206722b */ /* 0x000fce0000000006 */
[----:B------:R-:W-:Y:S01]  /*1ea0*/  STG.E.64 desc[UR6][R38.64+0x18], R6 ;  /* 0x0000180626007986 */ /* 0x000fe2000c101b06 */
[----:B------:R-:W-:Y:S05]  /*1eb0*/  EXIT ;  /* 0x000000000000794d */ /* 0x000fea0003800000 */
.L_x_36:
[----:B------:R-:W-:-:S13]  /*1ec0*/  ISETP.GE.AND P0, PT, R0, 0x1, PT ;  /* 0x000000010000780c */ /* 0x000fda0003f06270 */
[----:B------:R-:W-:Y:S05]  /*1ed0*/  @!P0 EXIT ;  /* 0x000000000000894d */ /* 0x000fea0003800000 */
[----:B------:R-:W0:Y:S01]  /*1ee0*/  LDC.64 R2, c[0x0][0x388] ;  /* 0x0000e200ff027b82 */ /* 0x000e220000000a00 */
[----:B------:R-:W-:Y:S01]  /*1ef0*/  IADD3 R9, PT, PT, R19, UR10, RZ ;  /* 0x0000000a13097c10 */ /* 0x000fe2000fffe0ff */
[C---:B------:R-:W-:Y:S01]  /*1f00*/  VIADD R8, R40.reuse, -UR10 ;  /* 0x8000000a28087c36 */ /* 0x040fe20008000000 */
[C---:B------:R-:W-:Y:S02]  /*1f10*/  IADD3 R6, PT, PT, -R40.reuse, UR10, RZ ;  /* 0x0000000a28067c10 */ /* 0x040fe4000fffe1ff */
[----:B------:R-:W-:Y:S01]  /*1f20*/  MOV R10, RZ ;  /* 0x000000ff000a7202 */ /* 0x000fe20000000f00 */
[----:B------:R-:W-:Y:S02]  /*1f30*/  IMAD.IADD R40, R40, 0x1, R9 ;  /* 0x0000000128287824 */ /* 0x000fe400078e0209 */
[----:B------:R-:W1:Y:S01]  /*1f40*/  LDC.64 R4, c[0x0][0x390] ;  /* 0x0000e400ff047b82 */ /* 0x000e620000000a00 */
[----:B0-----:R-:W-:-:S05]  /*1f50*/  IADD3 R2, P0, PT, R2, 0x8, RZ ;  /* 0x0000000802027810 */ /* 0x001fca0007f1e0ff */
[----:B------:R-:W-:Y:S01]  /*1f60*/  IMAD.X R3, RZ, RZ, R3, P0 ;  /* 0x000000ffff037224 */ /* 0x000fe200000e0603 */
[----:B-1----:R-:W-:-:S05]  /*1f70*/  IADD3 R4, P1, PT, R4, 0x10, RZ ;  /* 0x0000001004047810 */ /* 0x002fca0007f3e0ff */
[----:B------:R-:W-:-:S08]  /*1f80*/  IMAD.X R5, RZ, RZ, R5, P1 ;  /* 0x000000ffff057224 */ /* 0x000fd000008e0605 */
.L_x_70:
        /* <DEDUP_REMOVED lines=8> */
[----:B------:R-:W-:Y:S01]  /*2010*/  VIADD R10, R10, 0x1 ;  /* 0x000000010a0a7836 */ /* 0x000fe20000000000 */
[----:B------:R-:W-:Y:S01]  /*2020*/  BSSY.RECONVERGENT B1, `(.L_x_37) ;  /* 0x0000112000017945 */ /* 0x000fe20003800200 */
[----:B------:R-:W-:-:S03]  /*2030*/  CS2R R12, SRZ ;  /* 0x00000000000c7805 */ /* 0x000fc6000001ff00 */
[----:B------:R-:W-:Y:S02]  /*2040*/  ISETP.GE.AND P1, PT, R10, R0, PT ;  /* 0x000000000a00720c */ /* 0x000fe40003f26270 */
[----:B--2---:R-:W-:-:S13]  /*2050*/  ISETP.GE.AND P0, PT, R14, R17, PT ;  /* 0x000000110e00720c */ /* 0x004fda0003f06270 */
[----:B------:R-:W-:Y:S05]  /*2060*/  @P0 BRA `(.L_x_38) ;  /* 0x0000001000340947 */ /* 0x000fea0003800000 */
[----:B------:R-:W-:Y:S01]  /*2070*/  IADD3 R12, PT, PT, -R14, R17, RZ ;  /* 0x000000110e0c7210 */ /* 0x000fe20007ffe1ff */
[----:B------:R-:W-:Y:S01]  /*2080*/  BSSY.RECONVERGENT B0, `(.L_x_39) ;  /* 0x0000077000007945 */ /* 0x000fe20003800200 */
[----:B------:R-:W-:Y:S02]  /*2090*/  IMAD.MOV.U32 R15, RZ, RZ, R14 ;  /* 0x000000ffff0f7224 */ /* 0x000fe400078e000e */
        /* <DEDUP_REMOVED lines=28> */
.L_x_43:
[----:B------:R-:W0:Y:S01]  /*2260*/  LDC.64 R12, c[0x0][0x3a0] ;  /* 0x0000e800ff0c7b82 */ /* 0x000e220000000a00 */
[----:B------:R-:W-:-:S04]  /*2270*/  IMAD.IADD R15, R8, 0x1, R15 ;  /* 0x00000001080f7824 */ /* 0x000fc800078e020f */
[----:B0-----:R-:W-:-:S06]  /*2280*/  IMAD.WIDE R12, R15, 0x8, R12 ;  /* 0x000000080f0c7825 */ /* 0x001fcc00078e020c */
[----:B------:R-:W5:Y:S01]  /*2290*/  LDG.E.64.CONSTANT R12, desc[UR6][R12.64] ;  /* 0x000000060c0c7981 */ /* 0x000f62000c1e9b00 */
[----:B------:R-:W-:Y:S05]  /*22a0*/  BRA `(.L_x_44) ;  /* 0x0000000000107947 */ /* 0x000fea0003800000 */
.L_x_42:
[----:B------:R-:W0:Y:S01]  /*22b0*/  LDC.64 R12, c[0x0][0x398] ;  /* 0x0000e600ff0c7b82 */ /* 0x000e220000000a00 */
[----:B------:R-:W-:-:S05]  /*22c0*/  IADD3 R15, PT, PT, R15, -R26, RZ ;  /* 0x8000001a0f0f7210 */ /* 0x000fca0007ffe0ff */
[----:B0-----:R-:W-:-:S06]  /*22d0*/  IMAD.WIDE R12, R15, 0x8, R12 ;  /* 0x000000080f0c7825 */ /* 0x001fcc00078e020c */
[----:B------:R-:W5:Y:S02]  /*22e0*/  LDG.E.64.CONSTANT R12, desc[UR6][R12.64] ;  /* 0x000000060c0c7981 */ /* 0x000f64000c1e9b00 */
.L_x_44:
[----:B------:R-:W-:Y:S05]  /*22f0*/  BSYNC.RECONVERGENT B2 ;  /* 0x0000000000027941 */ /* 0x000fea0003800200 */
.L_x_41:
[----:B------:R-:W0:Y:S02]  /*2300*/  LDC.64 R20, c[0x0][0x390] ;  /* 0x0000e400ff147b82 */ /* 0x000e240000000a00 */
[----:B0-----:R-:W-:-:S05]  /*2310*/  IMAD.WIDE R20, R14, 0x8, R20 ;  /* 0x000000080e147825 */ /* 0x001fca00078e0214 */
[----:B------:R-:W2:Y:S01]  /*2320*/  LDG.E.64.CONSTANT R22, desc[UR6][R20.64] ;  /* 0x0000000614167981 */ /* 0x000ea2000c1e9b00 */
[----:B------:R-:W-:Y:S01]  /*2330*/  ISETP.NE.AND P0, PT, R16, 0x1, PT ;  /* 0x000000011000780c */ /* 0x000fe20003f05270 */
[----:B------:R-:W-:Y:S01]  /*2340*/  VIADD R15, R14, 0x1 ;  /* 0x000000010e0f7836 */ /* 0x000fe20000000000 */
[----:B--2--5:R-:W-:-:S11]  /*2350*/  DFMA R12, R22, R12, RZ ;  /* 0x0000000c160c722b */ /* 0x024fd600000000ff */
        /* <DEDUP_REMOVED lines=23> */
.L_x_47:
[----:B------:R-:W0:Y:S01]  /*24d0*/  LDC.64 R22, c[0x0][0x3a0] ;  /* 0x0000e800ff167b82 */ /* 0x000e220000000a00 */
[----:B------:R-:W-:-:S04]  /*24e0*/  IMAD.IADD R15, R8, 0x1, R15 ;  /* 0x00000001080f7824 */ /* 0x000fc800078e020f */
[----:B0-----:R-:W-:-:S06]  /*24f0*/  IMAD.WIDE R22, R15, 0x8, R22 ;  /* 0x000000080f167825 */ /* 0x001fcc00078e0216 */
[----:B------:R-:W5:Y:S01]  /*2500*/  LDG.E.64.CONSTANT R22, desc[UR6][R22.64] ;  /* 0x0000000616167981 */ /* 0x000f62000c1e9b00 */
[----:B------:R-:W-:Y:S05]  /*2510*/  BRA `(.L_x_48) ;  /* 0x0000000000107947 */ /* 0x000fea0003800000 */
.L_x_46:
[----:B------:R-:W0:Y:S01]  /*2520*/  LDC.64 R22, c[0x0][0x398] ;  /* 0x0000e600ff167b82 */ /* 0x000e220000000a00 */
[----:B------:R-:W-:-:S05]  /*2530*/  IADD3 R15, PT, PT, R15, -R26, RZ ;  /* 0x8000001a0f0f7210 */ /* 0x000fca0007ffe0ff */
[----:B0-----:R-:W-:-:S06]  /*2540*/  IMAD.WIDE R22, R15, 0x8, R22 ;  /* 0x000000080f167825 */ /* 0x001fcc00078e0216 */
[----:B------:R-:W5:Y:S02]  /*2550*/  LDG.E.64.CONSTANT R22, desc[UR6][R22.64] ;  /* 0x0000000616167981 */ /* 0x000f64000c1e9b00 */
.L_x_48:
[----:B------:R-:W-:Y:S05]  /*2560*/  BSYNC.RECONVERGENT B2 ;  /* 0x0000000000027941 */ /* 0x000fea0003800200 */
.L_x_45:
[----:B------:R-:W2:Y:S01]  /*2570*/  LDG.E.64.CONSTANT R24, desc[UR6][R20.64+0x8] ;  /* 0x0000080614187981 */ /* 0x000ea2000c1e9b00 */
[----:B------:R-:W-:Y:S01]  /*2580*/  ISETP.NE.AND P0, PT, R16, 0x2, PT ;  /* 0x000000021000780c */ /* 0x000fe20003f05270 */
[----:B------:R-:W-:Y:S01]  /*2590*/  VIADD R15, R14, 0x2 ;  /* 0x000000020e0f7836 */ /* 0x000fe20000000000 */
[----:B--2--5:R-:W-:-:S11]  /*25a0*/  DFMA R12, R24, R22, R12 ;  /* 0x00000016180c722b */ /* 0x024fd6000000000c */
        /* <DEDUP_REMOVED lines=23> */
.L_x_51:
[----:B------:R-:W0:Y:S01]  /*2720*/  LDC.64 R18, c[0x0][0x3a0] ;  /* 0x0000e800ff127b82 */ /* 0x000e220000000a00 */
[----:B------:R-:W-:-:S04]  /*2730*/  IMAD.IADD R15, R8, 0x1, R15 ;  /* 0x00000001080f7824 */ /* 0x000fc800078e020f */
[----:B0-----:R-:W-:-:S06]  /*2740*/  IMAD.WIDE R18, R15, 0x8, R18 ;  /* 0x000000080f127825 */ /* 0x001fcc00078e0212 */
[----:B------:R-:W5:Y:S01]  /*2750*/  LDG.E.64.CONSTANT R18, desc[UR6][R18.64] ;  /* 0x0000000612127981 */ /* 0x000f62000c1e9b00 */
[----:B------:R-:W-:Y:S05]  /*2760*/  BRA `(.L_x_52) ;  /* 0x0000000000107947 */ /* 0x000fea0003800000 */
.L_x_50:
[----:B------:R-:W0:Y:S01]  /*2770*/  LDC.64 R18, c[0x0][0x398] ;  /* 0x0000e600ff127b82 */ /* 0x000e220000000a00 */
[----:B------:R-:W-:-:S05]  /*2780*/  IADD3 R15, PT, PT, R15, -R26, RZ ;  /* 0x8000001a0f0f7210 */ /* 0x000fca0007ffe0ff */
[----:B0-----:R-:W-:-:S06]  /*2790*/  IMAD.WIDE R18, R15, 0x8, R18 ;  /* 0x000000080f127825 */ /* 0x001fcc00078e0212 */
[----:B------:R-:W5:Y:S02]  /*27a0*/  LDG.E.64.CONSTANT R18, desc[UR6][R18.64] ;  /* 0x0000000612127981 */ /* 0x000f64000c1e9b00 */
.L_x_52:
[----:B------:R-:W-:Y:S05]  /*27b0*/  BSYNC.RECONVERGENT B2 ;  /* 0x0000000000027941 */ /* 0x000fea0003800200 */
.L_x_49:
[----:B------:R-:W2:Y:S01]  /*27c0*/  LDG.E.64.CONSTANT R20, desc[UR6][R20.64+0x10] ;  /* 0x0000100614147981 */ /* 0x000ea2000c1e9b00 */
[----:B------:R-:W-:Y:S01]  /*27d0*/  VIADD R15, R14, 0x3 ;  /* 0x000000030e0f7836 */ /* 0x000fe20000000000 */
[----:B--2--5:R-:W-:-:S11]  /*27e0*/  DFMA R12, R20, R18, R12 ;  /* 0x00000012140c722b */ /* 0x024fd6000000000c */
.L_x_40:
[----:B------:R-:W-:Y:S05]  /*27f0*/  BSYNC.RECONVERGENT B0 ;  /* 0x0000000000007941 */ /* 0x000fea0003800200 */
.L_x_39:
[----:B------:R-:W-:-:S05]  /*2800*/  IMAD.IADD R14, R14, 0x1, -R17 ;  /* 0x000000010e0e7824 */ /* 0x000fca00078e0a11 */
[----:B------:R-:W-:-:S13]  /*2810*/  ISETP.GT.U32.AND P0, PT, R14, -0x4, PT ;  /* 0xfffffffc0e00780c */ /* 0x000fda0003f04070 */
[----:B------:R-:W-:Y:S05]  /*2820*/  @P0 BRA `(.L_x_38) ;  /* 0x0000000800440947 */ /* 0x000fea0003800000 */
[----:B------:R-:W-:-:S07]  /*2830*/  IMAD.IADD R14, R15, 0x1, -R17 ;  /* 0x000000010f0e7824 */ /* 0x000fce00078e0a11 */
.L_x_69:
        /* <DEDUP_REMOVED lines=10> */
[----:B------:R-:W-:-:S04]  /*28e0*/  IMAD.IADD R21, R21, 0x1, -R20 ;  /* 0x0000000115157824 */ /* 0x000fc800078e0a14 */
[----:B0-----:R-:W-:-:S05]  /*28f0*/  IMAD.WIDE R16, R21, 0x8, R16 ;  /* 0x0000000815107825 */ /* 0x001fca00078e0210 */
[----:B------:R0:W5:Y:S01]  /*2900*/  LDG.E.64.CONSTANT R22, desc[UR6][R16.64] ;  /* 0x0000000610167981 */ /* 0x000162000c1e9b00 */
[----:B------:R-:W-:Y:S05]  /*2910*/  BRA `(.L_x_55) ;  /* 0x0000000000587947 */ /* 0x000fea0003800000 */
.L_x_54:
        /* <DEDUP_REMOVED lines=11> */
.L_x_56:
        /* <DEDUP_REMOVED lines=11> */
.L_x_55:
[----:B------:R-:W-:Y:S05]  /*2a80*/  BSYNC.RECONVERGENT B0 ;  /* 0x0000000000007941 */ /* 0x000fea0003800200 */
.L_x_53:
        /* <DEDUP_REMOVED lines=25> */
.L_x_59:
[----:B------:R-:W0:Y:S01]  /*2c20*/  LDC.64 R12, c[0x0][0x3a0] ;  /* 0x0000e800ff0c7b82 */ /* 0x000e220000000a00 */
[----:B------:R-:W-:-:S04]  /*2c30*/  IMAD.IADD R21, R8, 0x1, R21 ;  /* 0x0000000108157824 */ /* 0x000fc800078e0215 */
[----:B0-----:R-:W-:-:S06]  /*2c40*/  IMAD.WIDE R12, R21, 0x8, R12 ;  /* 0x00000008150c7825 */ /* 0x001fcc00078e020c */
[----:B------:R-:W5:Y:S01]  /*2c50*/  LDG.E.64.CONSTANT R12, desc[UR6][R12.64] ;  /* 0x000000060c0c7981 */ /* 0x000f62000c1e9b00 */
[----:B------:R-:W-:Y:S05]  /*2c60*/  BRA `(.L_x_60) ;  /* 0x0000000000107947 */ /* 0x000fea0003800000 */
.L_x_58:
[----:B------:R-:W0:Y:S01]  /*2c70*/  LDC.64 R12, c[0x0][0x398] ;  /* 0x0000e600ff0c7b82 */ /* 0x000e220000000a00 */
[----:B------:R-:W-:-:S05]  /*2c80*/  IADD3 R21, PT, PT, R21, -R20, RZ ;  /* 0x8000001415157210 */ /* 0x000fca0007ffe0ff */
[----:B0-----:R-:W-:-:S06]  /*2c90*/  IMAD.WIDE R12, R21, 0x8, R12 ;  /* 0x00000008150c7825 */ /* 0x001fcc00078e020c */
[----:B------:R-:W5:Y:S02]  /*2ca0*/  LDG.E.64.CONSTANT R12, desc[UR6][R12.64] ;  /* 0x000000060c0c7981 */ /* 0x000f64000c1e9b00 */
.L_x_60:
[----:B------:R-:W-:Y:S05]  /*2cb0*/  BSYNC.RECONVERGENT B0 ;  /* 0x0000000000007941 */ /* 0x000fea0003800200 */
.L_x_57:
        /* <DEDUP_REMOVED lines=24> */
.L_x_63:
[----:B------:R-:W0:Y:S01]  /*2e40*/  LDC.64 R12, c[0x0][0x3a0] ;  /* 0x0000e800ff0c7b82 */ /* 0x000e220000000a00 */
[----:B------:R-:W-:-:S04]  /*2e50*/  IMAD.IADD R21, R8, 0x1, R21 ;  /* 0x0000000108157824 */ /* 0x000fc800078e0215 */
[----:B0-----:R-:W-:-:S06]  /*2e60*/  IMAD.WIDE R12, R21, 0x8, R12 ;  /* 0x00000008150c7825 */ /* 0x001fcc00078e020c */
[----:B------:R-:W5:Y:S01]  /*2e70*/  LDG.E.64.CONSTANT R12, desc[UR6][R12.64] ;  /* 0x000000060c0c7981 */ /* 0x000f62000c1e9b00 */
[----:B------:R-:W-:Y:S05]  /*2e80*/  BRA `(.L_x_64) ;  /* 0x0000000000107947 */ /* 0x000fea0003800000 */
.L_x_62:
[----:B------:R-:W0:Y:S01]  /*2e90*/  LDC.64 R12, c[0x0][0x398] ;  /* 0x0000e600ff0c7b82 */ /* 0x000e220000000a00 */
[----:B------:R-:W-:-:S05]  /*2ea0*/  IADD3 R21, PT, PT, R21, -R20, RZ ;  /* 0x8000001415157210 */ /* 0x000fca0007ffe0ff */
[----:B0-----:R-:W-:-:S06]  /*2eb0*/  IMAD.WIDE R12, R21, 0x8, R12 ;  /* 0x00000008150c7825 */ /* 0x001fcc00078e020c */
[----:B------:R-:W5:Y:S02]  /*2ec0*/  LDG.E.64.CONSTANT R12, desc[UR6][R12.64] ;  /* 0x000000060c0c7981 */ /* 0x000f64000c1e9b00 */
.L_x_64:
[----:B------:R-:W-:Y:S05]  /*2ed0*/  BSYNC.RECONVERGENT B0 ;  /* 0x0000000000007941 */ /* 0x000fea0003800200 */
.L_x_61:
        /* <DEDUP_REMOVED lines=24> */
.L_x_67:
[----:B------:R-:W0:Y:S01]  /*3060*/  LDC.64 R12, c[0x0][0x3a0] ;  /* 0x0000e800ff0c7b82 */ /* 0x000e220000000a00 */
[----:B------:R-:W-:-:S04]  /*3070*/  IMAD.IADD R19, R8, 0x1, R19 ;  /* 0x0000000108137824 */ /* 0x000fc800078e0213 */
[----:B0-----:R-:W-:-:S06]  /*3080*/  IMAD.WIDE R12, R19, 0x8, R12 ;  /* 0x00000008130c7825 */ /* 0x001fcc00078e020c */
[----:B------:R-:W5:Y:S01]  /*3090*/  LDG.E.64.CONSTANT R12, desc[UR6][R12.64] ;  /* 0x000000060c0c7981 */ /* 0x000f62000c1e9b00 */
[----:B------:R-:W-:Y:S05]  /*30a0*/  BRA `(.L_x_68) ;  /* 0x0000000000107947 */ /* 0x000fea0003800000 */
.L_x_66:
[----:B------:R-:W0:Y:S01]  /*30b0*/  LDC.64 R12, c[0x0][0x398] ;  /* 0x0000e600ff0c7b82 */ /* 0x000e220000000a00 */
[----:B------:R-:W-:-:S05]  /*30c0*/  IADD3 R19, PT, PT, R19, -R20, RZ ;  /* 0x8000001413137210 */ /* 0x000fca0007ffe0ff */
[----:B0-----:R-:W-:-:S06]  /*30d0*/  IMAD.WIDE R12, R19, 0x8, R12 ;  /* 0x00000008130c7825 */ /* 0x001fcc00078e020c */
[----:B------:R-:W5:Y:S02]  /*30e0*/  LDG.E.64.CONSTANT R12, desc[UR6][R12.64] ;  /* 0x000000060c0c7981 */ /* 0x000f64000c1e9b00 */
.L_x_68:
[----:B------:R-:W-:Y:S05]  /*30f0*/  BSYNC.RECONVERGENT B0 ;  /* 0x0000000000007941 */ /* 0x000fea0003800200 */
.L_x_65:
[----:B------:R-:W2:Y:S01]  /*3100*/  LDG.E.64.CONSTANT R16, desc[UR6][R16.64+0x8] ;  /* 0x0000080610107981 */ /* 0x000ea2000c1e9b00 */
[----:B------:R-:W-:Y:S01]  /*3110*/  VIADD R15, R15, 0x4 ;  /* 0x000000040f0f7836 */ /* 0x000fe20000000000 */
[----:B--2--5:R-:W-:Y:S01]  /*3120*/  DFMA R12, R16, R12, R22 ;  /* 0x0000000c100c722b */ /* 0x024fe20000000016 */
[----:B------:R-:W-:Y:S10]  /*3130*/  @P2 BRA `(.L_x_69) ;  /* 0xfffffff400c02947 */ /* 0x000ff4000383ffff */
.L_x_38:
[----:B------:R-:W-:Y:S05]  /*3140*/  BSYNC.RECONVERGENT B1 ;  /* 0x0000000000017941 */ /* 0x000fea0003800200 */
.L_x_37:
[----:B------:R-:W0:Y:S02]  /*3150*/  LDC.64 R14, c[0x0][0x3b0] ;  /* 0x0000ec00ff0e7b82 */ /* 0x000e240000000a00 */
[----:B0-----:R-:W-:-:S05]  /*3160*/  IMAD.WIDE R14, R11, 0x8, R14 ;  /* 0x000000080b0e7825 */ /* 0x001fca00078e020e */
[----:B------:R0:W-:Y:S01]  /*3170*/  STG.E.64 desc[UR6][R14.64], R12 ;  /* 0x0000000c0e007986 */ /* 0x0001e2000c101b06 */
[----:B------:R-:W-:Y:S05]  /*3180*/  @!P1 BRA `(.L_x_70) ;  /* 0xffffffec00809947 */ /* 0x000fea000383ffff */
[----:B------:R-:W-:Y:S05]  /*3190*/  EXIT ;  /* 0x000000000000794d */ /* 0x000fea0003800000 */
.L_x_71:
        /* <DEDUP_REMOVED lines=14> */
.L_x_109:


//--------------------- .text._Z29stencil27_coarsened_kernel_3dILi2EEvPKiS1_PKdS3_S3_S3_Pdiiiiii --------------------------
	.section	.text._Z29stencil27_coarsened_kernel_3dILi2EEvPKiS1_PKdS3_S3_S3_Pdiiiiii,"ax",@progbits
	.align	128
        .global         _Z29stencil27_coarsened_kernel_3dILi2EEvPKiS1_PKdS3_S3_S3_Pdiiiiii
        .type           _Z29stencil27_coarsened_kernel_3dILi2EEvPKiS1_PKdS3_S3_S3_Pdiiiiii,@function
        .size           _Z29stencil27_coarsened_kernel_3dILi2EEvPKiS1_PKdS3_S3_S3_Pdiiiiii,(.L_x_110 - _Z29stencil27_coarsened_kernel_3dILi2EEvPKiS1_PKdS3_S3_S3_Pdiiiiii)
        .other          _Z29stencil27_coarsened_kernel_3dILi2EEvPKiS1_PKdS3_S3_S3_Pdiiiiii,@"STO_CUDA_ENTRY STV_DEFAULT"
_Z29stencil27_coarsened_kernel_3dILi2EEvPKiS1_PKdS3_S3_S3_Pdiiiiii:
.text._Z29stencil27_coarsened_kernel_3dILi2EEvPKiS1_PKdS3_S3_S3_Pdiiiiii:
        /* <DEDUP_REMOVED lines=11> */
[----:B------:R-:W-:Y:S01]  /*00b0*/  VIADD R0, R4, UR4 ;  /* 0x0000000404007c36 */ /* 0x000fe20008000000 */
[----:B------:R-:W-:Y:S01]  /*00c0*/  UIADD3 UR4, UPT, UPT, UR4, UR5, URZ ;  /* 0x0000000504047290 */ /* 0x000fe2000fffe0ff */
[----:B------:R-:W2:Y:S04]  /*00d0*/  LDCU.64 UR6, c[0x0][0x358] ;  /* 0x00006b00ff0677ac */ /* 0x000ea80008000a00 */
[----:B------:R-:W3:Y:S01]  /*00e0*/  LDC R14, c[0x0][0x3b8] ;  /* 0x0000ee00ff0e7b82 */ /* 0x000ee20000000800 */
[----:B-1----:R-:W-:Y:S01]  /*00f0*/  VIADD R6, R0, UR8 ;  /* 0x0000000800067c36 */ /* 0x002fe20008000000 */
[-C--:B0-----:R-:W-:Y:S01]  /*0100*/  IABS R13, R43.reuse ;  /* 0x0000002b000d7213 */ /* 0x081fe20000000000 */
[----:B------:R-:W-:-:S03]  /*0110*/  IMAD R31, R43, R43, RZ ;  /* 0x0000002b2b1f7224 */ /* 0x000fc600078e02ff */
[----:B------:R-:W-:Y:S01]  /*0120*/  IABS R10, R6 ;  /* 0x00000006000a7213 */ /* 0x000fe20000000000 */
[----:B------:R-:W0:Y:S01]  /*0130*/  I2F.RP R5, R13 ;  /* 0x0000000d00057306 */ /* 0x000e220000209400 */
[----:B------:R-:W-:Y:S02]  /*0140*/  LOP3.LUT R9, RZ, R43, RZ, 0x33, !PT ;  /* 0x0000002bff097212 */ /* 0x000fe400078e33ff */
[-C--:B------:R-:W-:Y:S02]  /*0150*/  IABS R12, R31.reuse ;  /* 0x0000001f000c7213 */ /* 0x080fe40000000000 */
[----:B------:R-:W-:Y:S02]  /*0160*/  IABS R11, R31 ;  /* 0x0000001f000b7213 */ /* 0x000fe40000000000 */
[----:B---3--:R-:W-:-:S03]  /*0170*/  IABS R15, R14 ;  /* 0x0000000e000f7213 */ /* 0x008fc60000000000 */
[----:B------:R-:W-:Y:S01]  /*0180*/  IMAD.MOV R11, RZ, RZ, -R11 ;  /* 0x000000ffff0b7224 */ /* 0x000fe200078e0a0b */
        /* <DEDUP_REMOVED lines=13> */
[----:B------:R-:W-:Y:S02]  /*0260*/  @!P1 IMAD.IADD R2, R2, 0x1, -R13 ;  /* 0x0000000102029824 */ /* 0x000fe400078e0a0d */
        /* <DEDUP_REMOVED lines=8> */
[----:B------:R-:W-:Y:S02]  /*02f0*/  @!P2 IMAD.MOV R8, RZ, RZ, -R8 ;  /* 0x000000ffff08a224 */ /* 0x000fe400078e0a08 */
[----:B0-----:R-:W-:-:S03]  /*0300*/  IMAD.MOV.U32 R2, RZ, RZ, RZ ;  /* 0x000000ffff027224 */ /* 0x001fc600078e00ff */
[----:B------:R-:W-:Y:S01]  /*0310*/  SEL R16, R9, R8, !P0 ;  /* 0x0000000809107207 */ /* 0x000fe20004000000 */
[----:B-1----:R-:W-:-:S03]  /*0320*/  IMAD.MOV R5, RZ, RZ, -R3 ;  /* 0x000000ffff057224 */ /* 0x002fc600078e0a03 */
[----:B------:R-:W-:Y:S01]  /*0330*/  IABS R8, R16 ;  /* 0x0000001000087213 */ /* 0x000fe20000000000 */
[----:B------:R-:W-:Y:S01]  /*0340*/  IMAD R5, R5, R12, RZ ;  /* 0x0000000c05057224 */ /* 0x000fe200078e02ff */
[----:B------:R-:W-:-:S03]  /*0350*/  ISETP.GE.AND P5, PT, R16, RZ, PT ;  /* 0x000000ff1000720c */ /* 0x000fc60003fa6270 */
[----:B------:R-:W-:-:S04]  /*0360*/  IMAD.HI.U32 R7, R7, R8, RZ ;  /* 0x0000000807077227 */ /* 0x000fc800078e00ff */
[----:B------:R-:W-:-:S04]  /*0370*/  IMAD.HI.U32 R2, R3, R5, R2 ;  /* 0x0000000503027227 */ /* 0x000fc800078e0002 */
[----:B------:R-:W-:Y:S02]  /*0380*/  IMAD.MOV R7, RZ, RZ, -R7 ;  /* 0x000000ffff077224 */ /* 0x000fe400078e0a07 */
[----:B------:R-:W-:-:S04]  /*0390*/  IMAD.HI.U32 R3, R2, R10, RZ ;  /* 0x0000000a02037227 */ /* 0x000fc800078e00ff */
[----:B------:R-:W-:Y:S01]  /*03a0*/  IMAD R7, R13, R7, R8 ;  /* 0x000000070d077224 */ /* 0x000fe200078e0208 */
[----:B------:R-:W-:Y:S01]  /*03b0*/  IABS R8, R0 ;  /* 0x0000000000087213 */ /* 0x000fe20000000000 */
        /* <DEDUP_REMOVED lines=14> */
[----:B------:R-:W-:-:S03]  /*04a0*/  IMAD R11, R10, R11, R15 ;  /* 0x0000000b0a0b7224 */ /* 0x000fc600078e020f */
[C---:B------:R-:W-:Y:S01]  /*04b0*/  ISETP.GT.U32.AND P1, PT, R12.reuse, R8, PT ;  /* 0x000000080c00720c */ /* 0x040fe20003f24070 */
[----:B------:R-:W-:Y:S01]  /*04c0*/  @!P3 IMAD.IADD R7, R7, 0x1, -R13 ;  /* 0x000000010707b824 */ /* 0x000fe200078e0a0d */
[----:B------:R-:W-:Y:S01]  /*04d0*/  ISETP.GT.U32.AND P3, PT, R12, R11, PT ;  /* 0x0000000b0c00720c */ /* 0x000fe20003f64070 */
[----:B------:R-:W-:Y:S01]  /*04e0*/  @P2 VIADD R3, R3, 0x1 ;  /* 0x0000000103032836 */ /* 0x000fe20000000000 */
[----:B------:R-:W-:Y:S01]  /*04f0*/  ISETP.NE.AND P2, PT, R31, RZ, PT ;  /* 0x000000ff1f00720c */ /* 0x000fe20003f45270 */
[----:B------:R-:W-:Y:S02]  /*0500*/  @!P5 IMAD.MOV R7, RZ, RZ, -R7 ;  /* 0x000000ffff07d224 */ /* 0x000fe400078e0a07 */
[----:B------:R-:W-:Y:S02]  /*0510*/  @!P4 IMAD.MOV R3, RZ, RZ, -R3 ;  /* 0x000000ffff03c224 */ /* 0x000fe400078e0a03 */
[----:B------:R-:W-:Y:S01]  /*0520*/  IMAD.MOV R13, RZ, RZ, -R16 ;  /* 0x000000ffff0d7224 */ /* 0x000fe200078e0a10 */
[----:B------:R-:W-:-:S02]  /*0530*/  SEL R7, R9, R7, !P0 ;  /* 0x0000000709077207 */ /* 0x000fc40004000000 */
[----:B------:R-:W-:Y:S01]  /*0540*/  SEL R16, R2, R3, !P2 ;  /* 0x0000000302107207 */ /* 0x000fe20005000000 */
[----:B------:R-:W-:Y:S02]  /*0550*/  @!P1 IMAD.IADD R8, R8, 0x1, -R12 ;  /* 0x0000000108089824 */ /* 0x000fe400078e0a0c */
[C---:B------:R-:W-:Y:S01]  /*0560*/  IMAD R13, R43.reuse, R13, R6 ;  /* 0x0000000d2b0d7224 */ /* 0x040fe200078e0206 */
[----:B------:R-:W-:Y:S01]  /*0570*/  VIMNMX R6, PT, PT, R16, R7, !PT ;  /* 0x0000000710067248 */ /* 0x000fe20007fe0100 */
[----:B------:R-:W-:Y:S01]  /*0580*/  VIADD R3, R43, 0xffffffff ;  /* 0xffffffff2b037836 */ /* 0x000fe20000000000 */
[-C--:B------:R-:W-:Y:S01]  /*0590*/  ISETP.GE.U32.AND P4, PT, R8, R12.reuse, PT ;  /* 0x0000000c0800720c */ /* 0x080fe20003f86070 */
[----:B------:R-:W-:Y:S01]  /*05a0*/  @!P3 IMAD.IADD R11, R11, 0x1, -R12 ;  /* 0x000000010b0bb824 */ /* 0x000fe200078e0a0c */
[----:B------:R-:W-:Y:S01]  /*05b0*/  LOP3.LUT R8, R0, R31, RZ, 0x3c, !PT ;  /* 0x0000001f00087212 */ /* 0x000fe200078e3cff */
[----:B------:R-:W-:Y:S01]  /*05c0*/  @!P1 VIADD R5, R5, 0x1 ;  /* 0x0000000105059836 */ /* 0x000fe20000000000 */
[----:B------:R-:W-:Y:S01]  /*05d0*/  ISETP.GE.AND P0, PT, R6, R3, PT ;  /* 0x000000030600720c */ /* 0x000fe20003f06270 */
[----:B------:R-:W-:Y:S01]  /*05e0*/  @!P3 VIADD R10, R10, 0x1 ;  /* 0x000000010a0ab836 */ /* 0x000fe20000000000 */
[----:B------:R-:W-:-:S02]  /*05f0*/  ISETP.GE.U32.AND P5, PT, R11, R12, PT ;  /* 0x0000000c0b00720c */ /* 0x000fc40003fa6070 */
[----:B------:R-:W-:Y:S02]  /*0600*/  LOP3.LUT R3, R31, R14, RZ, 0x3c, !PT ;  /* 0x0000000e1f037212 */ /* 0x000fe400078e3cff */
[----:B------:R-:W-:Y:S02]  /*0610*/  VIMNMX3 R7, R16, R7, R13, PT ;  /* 0x000000071007720f */ /* 0x000fe4000380010d */
[----:B------:R-:W-:Y:S01]  /*0620*/  ISETP.GE.AND P6, PT, R8, RZ, PT ;  /* 0x000000ff0800720c */ /* 0x000fe20003fc6270 */
[----:B------:R-:W-:Y:S01]  /*0630*/  @P4 VIADD R5, R5, 0x1 ;  /* 0x0000000105054836 */ /* 0x000fe20000000000 */
[----:B------:R-:W-:Y:S01]  /*0640*/  ISETP.GE.AND P1, PT, R3, RZ, PT ;  /* 0x000000ff0300720c */ /* 0x000fe20003f26270 */
[----:B------:R-:W-:Y:S01]  /*0650*/  VIADD R3, R0, 0x2 ;  /* 0x0000000200037836 */ /* 0x000fe20000000000 */
[----:B------:R-:W-:Y:S02]  /*0660*/  ISETP.LT.OR P0, PT, R7, 0x1, P0 ;  /* 0x000000010700780c */ /* 0x000fe40000701670 */
[----:B------:R-:W-:Y:S01]  /*0670*/  IADD3 R6, PT, PT, -R4, UR5, RZ ;  /* 0x0000000504067c10 */ /* 0x000fe2000fffe1ff */
[----:B------:R-:W-:Y:S01]  /*0680*/  @P5 VIADD R10, R10, 0x1 ;  /* 0x000000010a0a5836 */ /* 0x000fe20000000000 */
[----:B------:R-:W-:-:S04]  /*0690*/  ISETP.GT.AND P3, PT, R3, UR4, PT ;  /* 0x0000000403007c0c */ /* 0x000fc8000bf64270 */
[----:B------:R-:W-:Y:S01]  /*06a0*/  SEL R6, R6, 0x2, P3 ;  /* 0x0000000206067807 */ /* 0x000fe20001800000 */
[----:B------:R-:W-:Y:S02]  /*06b0*/  @!P6 IMAD.MOV R5, RZ, RZ, -R5 ;  /* 0x000000ffff05e224 */ /* 0x000fe400078e0a05 */
[----:B------:R-:W-:Y:S02]  /*06c0*/  @!P1 IMAD.MOV R10, RZ, RZ, -R10 ;  /* 0x000000ffff0a9224 */ /* 0x000fe400078e0a0a */
[----:B------:R-:W-:Y:S01]  /*06d0*/  @!P0 IMAD.IADD R4, R6, 0x1, R13 ;  /* 0x0000000106048824 */ /* 0x000fe200078e020d */
[C---:B------:R-:W-:Y:S02]  /*06e0*/  SEL R5, R2.reuse, R5, !P2 ;  /* 0x0000000502057207 */ /* 0x040fe40005000000 */
[----:B------:R-:W-:Y:S02]  /*06f0*/  SEL R2, R2, R10, !P2 ;  /* 0x0000000a02027207 */ /* 0x000fe40005000000 */
[----:B------:R-:W-:-:S03]  /*0700*/  ISETP.LT.AND P0, PT, R4, R43, !P0 ;  /* 0x0000002b0400720c */ /* 0x000fc60004701270 */
[----:B------:R-:W-:Y:S01]  /*0710*/  VIADD R2, R2, 0xffffffff ;  /* 0xffffffff02027836 */ /* 0x000fe20000000000 */
[----:B------:R-:W-:-:S04]  /*0720*/  ISETP.LT.OR P0, PT, R5, 0x1, !P0 ;  /* 0x000000010500780c */ /* 0x000fc80004701670 */
[----:B------:R-:W-:-:S13]  /*0730*/  ISETP.GE.OR P0, PT, R5, R2, P0 ;  /* 0x000000020500720c */ /* 0x000fda0000706670 */
[----:B--2---:R-:W-:Y:S05]  /*0740*/  @P0 BRA `(.L_x_72) ;  /* 0x0000000800b00947 */ /* 0x004fea0003800000 */
[----:B------:R-:W0:Y:S08]  /*0750*/  LDC.64 R58, c[0x0][0x380] ;  /* 0x0000e000ff3a7b82 */ /* 0x000e300000000a00 */
[----:B------:R-:W1:Y:S08]  /*0760*/  LDC.64 R12, c[0x0][0x398] ;  /* 0x0000e600ff0c7b82 */ /* 0x000e700000000a00 */
[----:B------:R-:W2:Y:S01]  /*0770*/  LDC.64 R50, c[0x0][0x390] ;  /* 0x0000e400ff327b82 */ /* 0x000ea20000000a00 */
[----:B0-----:R-:W-:-:S05]  /*0780*/  IMAD.WIDE R58, R0, 0x4, R58 ;  /* 0x00000004003a7825 */ /* 0x001fca00078e023a */
[----:B------:R-:W2:Y:S01]  /*0790*/  LDG.E.CONSTANT R63, desc[UR6][R58.64] ;  /* 0x000000063a3f7981 */ /* 0x000ea2000c1e9900 */
[----:B------:R-:W-:-:S05]  /*07a0*/  VIADD R10, R0, 0xffffffff ;  /* 0xffffffff000a7836 */ /* 0x000fca0000000000 */
[----:B------:R-:W-:-:S05]  /*07b0*/  IADD3 R61, PT, PT, R10, -R43, -R31 ;  /* 0x8000002b0a3d7210 */ /* 0x000fca0007ffe81f */
[----:B-1----:R-:W-:-:S05]  /*07c0*/  IMAD.WIDE R60, R61, 0x8, R12 ;  /* 0x000000083d3c7825 */ /* 0x002fca00078e020c */
[----:B------:R-:W3:Y:S04]  /*07d0*/  LDG.E.64.CONSTANT R52, desc[UR6][R60.64+0x8] ;  /* 0x000008063c347981 */ /* 0x000ee8000c1e9b00 */
[----:B------:R-:W4:Y:S01]  /*07e0*/  LDG.E.64.CONSTANT R14, desc[UR6][R60.64] ;  /* 0x000000063c0e7981 */ /* 0x000f22000c1e9b00 */
[----:B------:R-:W-:-:S03]  /*07f0*/  IMAD.WIDE R56, R43, 0x8, R60 ;  /* 0x000000082b387825 */ /* 0x000fc600078e023c */
[----:B------:R-:W5:Y:S04]  /*0800*/  LDG.E.64.CONSTANT R54, desc[UR6][R60.64+0x10] ;  /* 0x000010063c367981 */ /* 0x000f68000c1e9b00 */
[----:B------:R-:W5:Y:S04]  /*0810*/  LDG.E.64.CONSTANT R28, desc[UR6][R56.64] ;  /* 0x00000006381c7981 */ /* 0x000f68000c1e9b00 */
[----:B------:R-:W5:Y:S04]  /*0820*/  LDG.E.64.CONSTANT R2, desc[UR6][R56.64+0x8] ;  /* 0x0000080638027981 */ /* 0x000f68000c1e9b00 */
[----:B------:R-:W5:Y:S01]  /*0830*/  LDG.E.64.CONSTANT R4, desc[UR6][R56.64+0x10] ;  /* 0x0000100638047981 */ /* 0x000f62000c1e9b00 */
[----:B--2---:R-:W-:-:S05]  /*0840*/  IMAD.WIDE R62, R63, 0x8, R50 ;  /* 0x000000083f3e7825 */ /* 0x004fca00078e0232 */
[----:B------:R-:W3:Y:S04]  /*0850*/  LDG.E.64.CONSTANT R26, desc[UR6][R62.64+0x8] ;  /* 0x000008063e1a7981 */ /* 0x000ee8000c1e9b00 */
[----:B------:R-:W4:Y:S04]  /*0860*/  LDG.E.64.CONSTANT R18, desc[UR6][R62.64] ;  /* 0x000000063e127981 */ /* 0x000f28000c1e9b00 */
[----:B------:R-:W5:Y:S04]  /*0870*/  LDG.E.64.CONSTANT R16, desc[UR6][R62.64+0x10] ;  /* 0x000010063e107981 */ /* 0x000f68000c1e9b00 */
[----:B------:R-:W2:Y:S04]  /*0880*/  LDG.E.64.CONSTANT R32, desc[UR6][R62.64+0x18] ;  /* 0x000018063e207981 */ /* 0x000ea8000c1e9b00 */
[----:B------:R-:W2:Y:S04]  /*0890*/  LDG.E.64.CONSTANT R20, desc[UR6][R62.64+0x20] ;  /* 0x000020063e147981 */ /* 0x000ea8000c1e9b00 */
[----:B------:R-:W2:Y:S01]  /*08a0*/  LDG.E.64.CONSTANT R22, desc[UR6][R62.64+0x28] ;  /* 0x000028063e167981 */ /* 0x000ea2000c1e9b00 */
[----:B------:R-:W-:-:S03]  /*08b0*/  IMAD.WIDE R6, R43, 0x8, R56 ;  /* 0x000000082b067825 */ /* 0x000fc600078e0238 */
[----:B------:R-:W2:Y:S04]  /*08c0*/  LDG.E.64.CONSTANT R24, desc[UR6][R62.64+0x30] ;  /* 0x000030063e187981 */ /* 0x000ea8000c1e9b00 */
[----:B------:R-:W2:Y:S04]  /*08d0*/  LDG.E.64.CONSTANT R36, desc[UR6][R6.64] ;  /* 0x0000000606247981 */ /* 0x000ea8000c1e9b00 */
[----:B------:R-:W2:Y:S04]  /*08e0*/  LDG.E.64.CONSTANT R38, desc[UR6][R62.64+0x38] ;  /* 0x000038063e267981 */ /* 0x000ea8000c1e9b00 */
[----:B------:R-:W2:Y:S01]  /*08f0*/  LDG.E.64.CONSTANT R8, desc[UR6][R6.64+0x8] ;  /* 0x0000080606087981 */ /* 0x000ea2000c1e9b00 */
[----:B------:R-:W-:-:S03]  /*0900*/  IMAD.IADD R35, R10, 0x1, -R43 ;  /* 0x000000010a237824 */ /* 0x000fc600078e0a2b */
[----:B------:R-:W2:Y:S01]  /*0910*/  LDG.E.64.CONSTANT R46, desc[UR6][R62.64+0x40] ;  /* 0x000040063e2e7981 */ /* 0x000ea2000c1e9b00 */
[----:B------:R-:W-:-:S03]  /*0920*/  IMAD.WIDE R12, R35, 0x8, R12 ;  /* 0x00000008230c7825 */ /* 0x000fc600078e020c */
[----:B------:R-:W2:Y:S04]  /*0930*/  LDG.E.64.CONSTANT R10, desc[UR6][R6.64+0x10] ;  /* 0x00001006060a7981 */ /* 0x000ea8000c1e9b00 */
[----:B------:R-:W2:Y:S04]  /*0940*/  LDG.E.64.CONSTANT R48, desc[UR6][R12.64] ;  /* 0x000000060c307981 */ /* 0x000ea8000c1e9b00 */
[----:B------:R-:W2:Y:S04]  /*0950*/  LDG.E.64.CONSTANT R64, desc[UR6][R62.64+0x48] ;  /* 0x000048063e407981 */ /* 0x000ea8000c1e9b00 */
[----:B------:R-:W2:Y:S04]  /*0960*/  LDG.E.64.CONSTANT R34, desc[UR6][R62.64+0x50] ;  /* 0x000050063e227981 */ /* 0x000ea8000c1e9b00 */
[----:B------:R-:W2:Y:S01]  /*0970*/  LDG.E.64.CONSTANT R44, desc[UR6][R62.64+0x60] ;  /* 0x000060063e2c7981 */ /* 0x000ea2000c1e9b00 */
[----:B---3--:R-:W-:-:S08]  /*0980*/  DMUL R26, R52, R26 ;  /* 0x0000001a341a7228 */ /* 0x008fd00000000000 */
[----:B----4-:R-:W-:Y:S01]  /*0990*/  DFMA R18, R14, R18, R26 ;  /* 0x000000120e12722b */ /* 0x010fe2000000001a */
[----:B------:R-:W3:Y:S04]  /*09a0*/  LDG.E.64.CONSTANT R14, desc[UR6][R12.64+0x8] ;  /* 0x000008060c0e7981 */ /* 0x000ee8000c1e9b00 */
[----:B------:R-:W4:Y:S03]  /*09b0*/  LDG.E.64.CONSTANT R26, desc[UR6][R62.64+0x58] ;  /* 0x000058063e1a7981 */ /* 0x000f26000c1e9b00 */
[----:B-----5:R-:W-:Y:S01]  /*09c0*/  DFMA R40, R54, R16, R18 ;  /* 0x000000103628722b */ /* 0x020fe20000000012 */
[----:B------:R-:W4:Y:S01]  /*09d0*/  LDG.E.64.CONSTANT R16, desc[UR6][R12.64+0x10] ;  /* 0x000010060c107981 */ /* 0x000f22000c1e9b00 */
[----:B------:R-:W-:-:S06]  /*09e0*/  IMAD.WIDE R18, R43, 0x8, R12 ;  /* 0x000000082b127825 */ /* 0x000fcc00078e020c */
[----:B--2---:R-:W-:Y:S01]  /*09f0*/  DFMA R32, R28, R32, R40 ;  /* 0x000000201c20722b */ /* 0x004fe20000000028 */
[----:B------:R-:W2:Y:S04]  /*0a00*/  LDG.E.64.CONSTANT R28, desc[UR6][R18.64] ;  /* 0x00000006121c7981 */ /* 0x000ea8000c1e9b00 */
[----:B------:R-:W5:Y:S03]  /*0a10*/  LDG.E.64.CONSTANT R40, desc[UR6][R62.64+0x68] ;  /* 0x000068063e287981 */ /* 0x000f66000c1e9b00 */
[----:B------:R-:W-:Y:S01]  /*0a20*/  DFMA R32, R2, R20, R32 ;  /* 0x000000140220722b */ /* 0x000fe20000000020 */
[----:B------:R-:W5:Y:S07]  /*0a30*/  LDG.E.64.CONSTANT R20, desc[UR6][R18.64+0x8] ;  /* 0x0000080612147981 */ /* 0x000f6e000c1e9b00 */
[----:B------:R-:W-:Y:S01]  /*0a40*/  DFMA R66, R4, R22, R32 ;  /* 0x000000160442722b */ /* 0x000fe20000000020 */
[----:B------:R-:W5:Y:S04]  /*0a50*/  LDG.E.64.CONSTANT R22, desc[UR6][R18.64+0x10] ;  /* 0x0000100612167981 */ /* 0x000f68000c1e9b00 */
[----:B------:R-:W5:Y:S03]  /*0a60*/  LDG.E.64.CONSTANT R32, desc[UR6][R62.64+0x70] ;  /* 0x000070063e207981 */ /* 0x000f66000c1e9b00 */
[----:B------:R-:W-:Y:S01]  /*0a70*/  DFMA R24, R36, R24, R66 ;  /* 0x000000182418722b */ /* 0x000fe20000000042 */
[----:B------:R-:W-:Y:S01]  /*0a80*/  IMAD.WIDE.U32 R30, R31, 0x8, R12 ;  /* 0x000000081f1e7825 */ /* 0x000fe200078e000c */
[----:B------:R-:W5:Y:S06]  /*0a90*/  LDG.E.64.CONSTANT R66, desc[UR6][R62.64+0xc8] ;  /* 0x0000c8063e427981 */ /* 0x000f6c000c1e9b00 */
[----:B------:R-:W-:Y:S01]  /*0aa0*/  DFMA R24, R8, R38, R24 ;  /* 0x000000260818722b */ /* 0x000fe20000000018 */
[----:B------:R-:W5:Y:S07]  /*0ab0*/  LDG.E.64.CONSTANT R38, desc[UR6][R62.64+0x80] ;  /* 0x000080063e267981 */ /* 0x000f6e000c1e9b00 */
[----:B------:R-:W-:Y:S01]  /*0ac0*/  DFMA R24, R10, R46, R24 ;  /* 0x0000002e0a18722b */ /* 0x000fe20000000018 */
[----:B------:R-:W5:Y:S07]  /*0ad0*/  LDG.E.64.CONSTANT R46, desc[UR6][R62.64+0x88] ;  /* 0x000088063e2e7981 */ /* 0x000f6e000c1e9b00 */
[----:B------:R-:W-:Y:S01]  /*0ae0*/  DFMA R48, R48, R64, R24 ;  /* 0x000000403030722b */ /* 0x000fe20000000018 */
[----:B------:R-:W-:-:S05]  /*0af0*/  IMAD.WIDE R24, R43, 0x8, R18 ;  /* 0x000000082b187825 */ /* 0x000fca00078e0212 */
[----:B------:R-:W5:Y:S02]  /*0b00*/  LDG.E.64.CONSTANT R36, desc[UR6][R24.64] ;  /* 0x0000000618247981 */ /* 0x000f64000c1e9b00 */
[----:B---3--:R-:W-:Y:S02]  /*0b10*/  DFMA R48, R14, R34, R48 ;  /* 0x000000220e30722b */ /* 0x008fe40000000030 */
[----:B------:R-:W3:Y:S06]  /*0b20*/  LDG.E.64.CONSTANT R34, desc[UR6][R62.64+0x78] ;  /* 0x000078063e227981 */ /* 0x000eec000c1e9b00 */
[----:B----4-:R-:W-:Y:S01]  /*0b30*/  DFMA R48, R16, R26, R48 ;  /* 0x0000001a1030722b */ /* 0x010fe20000000030 */
[----:B------:R-:W4:Y:S07]  /*0b40*/  LDG.E.64.CONSTANT R26, desc[UR6][R24.64+0x8] ;  /* 0x00000806181a7981 */ /* 0x000f2e000c1e9b00 */
[----:B--2---:R-:W-:Y:S01]  /*0b50*/  DFMA R44, R28, R44, R48 ;  /* 0x0000002c1c2c722b */ /* 0x004fe20000000030 */
[----:B------:R-:W2:Y:S07]  /*0b60*/  LDG.E.64.CONSTANT R28, desc[UR6][R24.64+0x10] ;  /* 0x00001006181c7981 */ /* 0x000eae000c1e9b00 */
[----:B-----5:R-:W-:Y:S01]  /*0b70*/  DFMA R48, R20, R40, R44 ;  /* 0x000000281430722b */ /* 0x020fe2000000002c */
[----:B------:R-:W5:Y:S04]  /*0b80*/  LDG.E.64.CONSTANT R40, desc[UR6][R30.64] ;  /* 0x000000061e287981 */ /* 0x000f68000c1e9b00 */
[----:B------:R-:W5:Y:S03]  /*0b90*/  LDG.E.64.CONSTANT R44, desc[UR6][R62.64+0x90] ;  /* 0x000090063e2c7981 */ /* 0x000f66000c1e9b00 */
[----:B------:R-:W-:Y:S01]  /*0ba0*/  DFMA R64, R22, R32, R48 ;  /* 0x000000201640722b */ /* 0x000fe20000000030 */
[----:B------:R-:W5:Y:S04]  /*0bb0*/  LDG.E.64.CONSTANT R32, desc[UR6][R30.64+0x8] ;  /* 0x000008061e207981 */ /* 0x000f68000c1e9b00 */
[----:B------:R-:W5:Y:S03]  /*0bc0*/  LDG.E.64.CONSTANT R48, desc[UR6][R62.64+0x98] ;  /* 0x000098063e307981 */ /* 0x000f66000c1e9b00 */
[----:B---3--:R-:W-:-:S08]  /*0bd0*/  DFMA R34, R36, R34, R64 ;  /* 0x000000222422722b */ /* 0x008fd00000000040 */
[----:B----4-:R-:W-:Y:S01]  /*0be0*/  DFMA R34, R26, R38, R34 ;  /* 0x000000261a22722b */ /* 0x010fe20000000022 */
[----:B------:R-:W-:-:S07]  /*0bf0*/  IMAD.WIDE R36, R43, 0x8, R30 ;  /* 0x000000082b247825 */ /* 0x000fce00078e021e */
[----:B--2---:R-:W-:Y:S02]  /*0c00*/  DFMA R38, R28, R46, R34 ;  /* 0x0000002e1c26722b */ /* 0x004fe40000000022 */
[----:B------:R-:W2:Y:S04]  /*0c10*/  LDG.E.64.CONSTANT R34, desc[UR6][R30.64+0x10] ;  /* 0x000010061e227981 */ /* 0x000ea8000c1e9b00 */
[----:B------:R-:W2:Y:S02]  /*0c20*/  LDG.E.64.CONSTANT R46, desc[UR6][R62.64+0xa0] ;  /* 0x0000a0063e2e7981 */ /* 0x000ea4000c1e9b00 */
[----:B-----5:R-:W-:Y:S02]  /*0c30*/  DFMA R38, R40, R44, R38 ;  /* 0x0000002c2826722b */ /* 0x020fe40000000026 */
[----:B------:R-:W3:Y:S04]  /*0c40*/  LDG.E.64.CONSTANT R44, desc[UR6][R62.64+0xa8] ;  /* 0x0000a8063e2c7981 */ /* 0x000ee8000c1e9b00 */
[----:B------:R-:W3:Y:S02]  /*0c50*/  LDG.E.64.CONSTANT R40, desc[UR6][R36.64] ;  /* 0x0000000624287981 */ /* 0x000ee4000c1e9b00 */
[----:B------:R-:W-:-:S02]  /*0c60*/  DFMA R64, R32, R48, R38 ;  /* 0x000000302040722b */ /* 0x000fc40000000026 */
[----:B------:R-:W4:Y:S04]  /*0c70*/  LDG.E.64.CONSTANT R48, desc[UR6][R62.64+0xb0] ;  /* 0x0000b0063e307981 */ /* 0x000f28000c1e9b00 */
[----:B------:R-:W4:Y:S01]  /*0c80*/  LDG.E.64.CONSTANT R38, desc[UR6][R36.64+0x8] ;  /* 0x0000080624267981 */ /* 0x000f22000c1e9b00 */
[----:B------:R-:W-:Y:S01]  /*0c90*/  IMAD.WIDE R42, R43, 0x8, R36 ;  /* 0x000000082b2a7825 */ /* 0x000fe200078e0224 */
[----:B--2---:R-:W-:Y:S02]  /*0ca0*/  DFMA R46, R34, R46, R64 ;  /* 0x0000002e222e722b */ /* 0x004fe40000000040 */
[----:B------:R-:W2:Y:S06]  /*0cb0*/  LDG.E.64.CONSTANT R64, desc[UR6][R62.64+0xc0] ;  /* 0x0000c0063e407981 */ /* 0x000eac000c1e9b00 */
[----:B---3--:R-:W-:Y:S01]  /*0cc0*/  DFMA R40, R40, R44, R46 ;  /* 0x0000002c2828722b */ /* 0x008fe2000000002e */
[----:B------:R-:W3:Y:S04]  /*0cd0*/  LDG.E.64.CONSTANT R44, desc[UR6][R62.64+0xb8] ;  /* 0x0000b8063e2c7981 */ /* 0x000ee8000c1e9b00 */
[----:B------:R-:W2:Y:S03]  /*0ce0*/  LDG.E.64.CONSTANT R46, desc[UR6][R42.64] ;  /* 0x000000062a2e7981 */ /* 0x000ea6000c1e9b00 */
[----:B----4-:R-:W-:-:S02]  /*0cf0*/  DFMA R48, R38, R48, R40 ;  /* 0x000000302630722b */ /* 0x010fc40000000028 */
[----:B------:R-:W3:Y:S06]  /*0d00*/  LDG.E.64.CONSTANT R40, desc[UR6][R36.64+0x10] ;  /* 0x0000100624287981 */ /* 0x000eec000c1e9b00 */
[----:B---3--:R-:W-:Y:S02]  /*0d10*/  DFMA R44, R40, R44, R48 ;  /* 0x0000002c282c722b */ /* 0x008fe40000000030 */
[----:B------:R-:W3:Y:S06]  /*0d20*/  LDG.E.64.CONSTANT R48, desc[UR6][R62.64+0xd0] ;  /* 0x0000d0063e307981 */ /* 0x000eec000c1e9b00 */
[----:B--2---:R-:W-:-:S02]  /*0d30*/  DFMA R64, R46, R64, R44 ;  /* 0x000000402e40722b */ /* 0x004fc4000000002c */
[----:B------:R-:W2:Y:S04]  /*0d40*/  LDG.E.64.CONSTANT R44, desc[UR6][R42.64+0x8] ;  /* 0x000008062a2c7981 */ /* 0x000ea8000c1e9b00 */
[----:B------:R-:W3:Y:S02]  /*0d50*/  LDG.E.64.CONSTANT R46, desc[UR6][R42.64+0x10] ;  /* 0x000010062a2e7981 */ /* 0x000ee4000c1e9b00 */
[----:B--2---:R-:W-:Y:S01]  /*0d60*/  DFMA R64, R44, R66, R64 ;  /* 0x000000422c40722b */ /* 0x004fe20000000040 */
[----:B------:R-:W0:Y:S07]  /*0d70*/  LDC.64 R66, c[0x0][0x3b0] ;  /* 0x0000ec00ff427b82 */ /* 0x000e2e0000000a00 */
[----:B---3--:R-:W-:Y:S01]  /*0d80*/  DFMA R64, R46, R48, R64 ;  /* 0x000000302e40722b */ /* 0x008fe20000000040 */
[C---:B0-----:R-:W-:Y:S01]  /*0d90*/  IMAD.WIDE R48, R0.reuse, 0x8, R66 ;  /* 0x0000000800307825 */ /* 0x041fe200078e0242 */
[----:B------:R-:W-:-:S04]  /*0da0*/  IADD3 R0, PT, PT, R0, 0x1, RZ ;  /* 0x0000000100007810 */ /* 0x000fc80007ffe0ff */
[----:B------:R-:W-:Y:S01]  /*0db0*/  ISETP.GE.AND P0, PT, R0, UR4, PT ;  /* 0x0000000400007c0c */ /* 0x000fe2000bf06270 */
[----:B------:R0:W-:-:S12]  /*0dc0*/  STG.E.64 desc[UR6][R48.64], R64 ;  /* 0x0000004030007986 */ /* 0x0001d8000c101b06 */
[----:B------:R-:W-:Y:S05]  /*0dd0*/  @P0 EXIT ;  /* 0x000000000000094d */ /* 0x000fea0003800000 */
[----:B------:R-:W2:Y:S04]  /*0de0*/  LDG.E.CONSTANT R59, desc[UR6][R58.64+0x4] ;  /* 0x000004063a3b7981 */ /* 0x000ea8000c1e9900 */
[----:B------:R-:W3:Y:S04]  /*0df0*/  LDG.E.64.CONSTANT R60, desc[UR6][R60.64+0x18] ;  /* 0x000018063c3c7981 */ /* 0x000ee8000c1e9b00 */
[----:B------:R-:W4:Y:S04]  /*0e00*/  LDG.E.64.CONSTANT R56, desc[UR6][R56.64+0x18] ;  /* 0x0000180638387981 */ /* 0x000f28000c1e9b00 */
[----:B------:R-:W5:Y:S04]  /*0e10*/  LDG.E.64.CONSTANT R6, desc[UR6][R6.64+0x18] ;  /* 0x0000180606067981 */ /* 0x000f68000c1e9b00 */
[----:B------:R-:W5:Y:S04]  /*0e20*/  LDG.E.64.CONSTANT R12, desc[UR6][R12.64+0x18] ;  /* 0x000018060c0c7981 */ /* 0x000f68000c1e9b00 */
[----:B------:R-:W5:Y:S04]  /*0e30*/  LDG.E.64.CONSTANT R18, desc[UR6][R18.64+0x18] ;  /* 0x0000180612127981 */ /* 0x000f68000c1e9b00 */
[----:B------:R-:W5:Y:S04]  /*0e40*/  LDG.E.64.CONSTANT R24, desc[UR6][R24.64+0x18] ;  /* 0x0000180618187981 */ /* 0x000f68000c1e9b00 */
[----:B------:R-:W5:Y:S04]  /*0e50*/  LDG.E.64.CONSTANT R30, desc[UR6][R30.64+0x18] ;  /* 0x000018061e1e7981 */ /* 0x000f68000c1e9b00 */
[----:B------:R-:W5:Y:S04]  /*0e60*/  LDG.E.64.CONSTANT R36, desc[UR6][R36.64+0x18] ;  /* 0x0000180624247981 */ /* 0x000f68000c1e9b00 */
[----:B------:R-:W5:Y:S01]  /*0e70*/  LDG.E.64.CONSTANT R42, desc[UR6][R42.64+0x18] ;  /* 0x000018062a2a7981 */ /* 0x000f62000c1e9b00 */
[----:B--2---:R-:W-:-:S05]  /*0e80*/  IMAD.WIDE R50, R59, 0x8, R50 ;  /* 0x000000083b327825 */ /* 0x004fca00078e0232 */
[----:B0-----:R-:W2:Y:S04]  /*0e90*/  LDG.E.64.CONSTANT R64, desc[UR6][R50.64+0x8] ;  /* 0x0000080632407981 */ /* 0x001ea8000c1e9b00 */
[----:B------:R-:W3:Y:S04]  /*0ea0*/  LDG.E.64.CONSTANT R62, desc[UR6][R50.64] ;  /* 0x00000006323e7981 */ /* 0x000ee8000c1e9b00 */
[----:B------:R-:W4:Y:S04]  /*0eb0*/  LDG.E.64.CONSTANT R66, desc[UR6][R50.64+0x10] ;  /* 0x0000100632427981 */ /* 0x000f28000c1e9b00 */
[----:B------:R-:W5:Y:S01]  /*0ec0*/  LDG.E.64.CONSTANT R58, desc[UR6][R50.64+0x28] ;  /* 0x00002806323a7981 */ /* 0x000f62000c1e9b00 */
[----:B--2---:R-:W-:-:S03]  /*0ed0*/  DMUL R54, R54, R64 ;  /* 0x0000004036367228 */ /* 0x004fc60000000000 */
[----:B------:R-:W2:Y:S05]  /*0ee0*/  LDG.E.64.CONSTANT R64, desc[UR6][R50.64+0x18] ;  /* 0x0000180632407981 */ /* 0x000eaa000c1e9b00 */
[----:B---3--:R-:W-:Y:S01]  /*0ef0*/  DFMA R54, R52, R62, R54 ;  /* 0x0000003e3436722b */ /* 0x008fe20000000036 */
[----:B------:R-:W3:Y:S04]  /*0f00*/  LDG.E.64.CONSTANT R62, desc[UR6][R50.64+0x20] ;  /* 0x00002006323e7981 */ /* 0x000ee8000c1e9b00 */
[----:B------:R-:W5:Y:S03]  /*0f10*/  LDG.E.64.CONSTANT R52, desc[UR6][R50.64+0x30] ;  /* 0x0000300632347981 */ /* 0x000f66000c1e9b00 */
[----:B----4-:R-:W-:-:S02]  /*0f20*/  DFMA R66, R60, R66, R54 ;  /* 0x000000423c42722b */ /* 0x010fc40000000036 */
[----:B------:R-:W4:Y:S04]  /*0f30*/  LDG.E.64.CONSTANT R54, desc[UR6][R50.64+0x38] ;  /* 0x0000380632367981 */ /* 0x000f28000c1e9b00 */
[----:B------:R-:W4:Y:S02]  /*0f40*/  LDG.E.64.CONSTANT R60, desc[UR6][R50.64+0x40] ;  /* 0x00004006323c7981 */ /* 0x000f24000c1e9b00 */
[----:B--2---:R-:W-:Y:S02]  /*0f50*/  DFMA R64, R2, R64, R66 ;  /* 0x000000400240722b */ /* 0x004fe40000000042 */
[----:B------:R-:W2:Y:S04]  /*0f60*/  LDG.E.64.CONSTANT R2, desc[UR6][R50.64+0x48] ;  /* 0x0000480632027981 */ /* 0x000ea8000c1e9b00 */
[----:B------:R-:W2:Y:S02]  /*0f70*/  LDG.E.64.CONSTANT R66, desc[UR6][R50.64+0xd0] ;  /* 0x0000d00632427981 */ /* 0x000ea4000c1e9b00 */
[----:B---3--:R-:W-:-:S02]  /*0f80*/  DFMA R64, R4, R62, R64 ;  /* 0x0000003e0440722b */ /* 0x008fc40000000040 */
[----:B------:R-:W3:Y:S04]  /*0f90*/  LDG.E.64.CONSTANT R4, desc[UR6][R50.64+0x50] ;  /* 0x0000500632047981 */ /* 0x000ee8000c1e9b00 */
[----:B------:R-:W3:Y:S02]  /*0fa0*/  LDG.E.64.CONSTANT R62, desc[UR6][R50.64+0x58] ;  /* 0x00005806323e7981 */ /* 0x000ee4000c1e9b00 */
[----:B-----5:R-:W-:Y:S02]  /*0fb0*/  DFMA R58, R56, R58, R64 ;  /* 0x0000003a383a722b */ /* 0x020fe40000000040 */
[----:B------:R-:W5:Y:S04]  /*0fc0*/  LDG.E.64.CONSTANT R56, desc[UR6][R50.64+0x60] ;  /* 0x0000600632387981 */ /* 0x000f68000c1e9b00 */
[----:B------:R-:W5:Y:S02]  /*0fd0*/  LDG.E.64.CONSTANT R64, desc[UR6][R50.64+0xb8] ;  /* 0x0000b80632407981 */ /* 0x000f64000c1e9b00 */
[----:B------:R-:W-:-:S02]  /*0fe0*/  DFMA R58, R8, R52, R58 ;  /* 0x00000034083a722b */ /* 0x000fc4000000003a */
[----:B------:R-:W5:Y:S04]  /*0ff0*/  LDG.E.64.CONSTANT R8, desc[UR6][R50.64+0x68] ;  /* 0x0000680632087981 */ /* 0x000f68000c1e9b00 */
[----:B------:R-:W5:Y:S02]  /*1000*/  LDG.E.64.CONSTANT R52, desc[UR6][R50.64+0x70] ;  /* 0x0000700632347981 */ /* 0x000f64000c1e9b00 */
[----:B----4-:R-:W-:Y:S02]  /*1010*/  DFMA R58, R10, R54, R58 ;  /* 0x000000360a3a722b */ /* 0x010fe4000000003a */
[----:B------:R-:W4:Y:S04]  /*1020*/  LDG.E.64.CONSTANT R54, desc[UR6][R50.64+0x78] ;  /* 0x0000780632367981 */ /* 0x000f28000c1e9b00 */
[----:B------:R-:W4:Y:S02]  /*1030*/  LDG.E.64.CONSTANT R10, desc[UR6][R50.64+0x80] ;  /* 0x00008006320a7981 */ /* 0x000f24000c1e9b00 */
[----:B------:R-:W-:-:S02]  /*1040*/  DFMA R60, R6, R60, R58 ;  /* 0x0000003c063c722b */ /* 0x000fc4000000003a */
        /* <DEDUP_REMOVED lines=8> */
[----:B------:R-:W-:Y:S02]  /*10d0*/  DFMA R12, R12, R62, R60 ;  /* 0x0000003e0c0c722b */ /* 0x000fe4000000003c */
[----:B------:R-:W3:Y:S04]  /*10e0*/  LDG.E.64.CONSTANT R62, desc[UR6][R50.64+0xc0] ;  /* 0x0000c006323e7981 */ /* 0x000ee8000c1e9b00 */
[----:B------:R-:W3:Y:S02]  /*10f0*/  LDG.E.64.CONSTANT R60, desc[UR6][R50.64+0xc8] ;  /* 0x0000c806323c7981 */ /* 0x000ee4000c1e9b00 */
[----:B-----5:R-:W-:-:S08]  /*1100*/  DFMA R12, R20, R56, R12 ;  /* 0x00000038140c722b */ /* 0x020fd0000000000c */
[----:B------:R-:W-:-:S08]  /*1110*/  DFMA R8, R22, R8, R12 ;  /* 0x000000081608722b */ /* 0x000fd0000000000c */
[----:B------:R-:W-:-:S08]  /*1120*/  DFMA R8, R18, R52, R8 ;  /* 0x000000341208722b */ /* 0x000fd00000000008 */
[----:B----4-:R-:W-:-:S08]  /*1130*/  DFMA R8, R26, R54, R8 ;  /* 0x000000361a08722b */ /* 0x010fd00000000008 */
[----:B------:R-:W-:-:S08]  /*1140*/  DFMA R8, R28, R10, R8 ;  /* 0x0000000a1c08722b */ /* 0x000fd00000000008 */
[----:B------:R-:W-:-:S08]  /*1150*/  DFMA R8, R24, R58, R8 ;  /* 0x0000003a1808722b */ /* 0x000fd00000000008 */
[----:B------:R-:W-:-:S08]  /*1160*/  DFMA R6, R32, R6, R8 ;  /* 0x000000062006722b */ /* 0x000fd00000000008 */
[----:B--2---:R-:W-:-:S08]  /*1170*/  DFMA R2, R34, R2, R6 ;  /* 0x000000022202722b */ /* 0x004fd00000000006 */
[----:B------:R-:W-:-:S08]  /*1180*/  DFMA R2, R30, R14, R2 ;  /* 0x0000000e1e02722b */ /* 0x000fd00000000002 */
[----:B---3--:R-:W-:-:S08]  /*1190*/  DFMA R2, R38, R16, R2 ;  /* 0x000000102602722b */ /* 0x008fd00000000002 */
[----:B------:R-:W-:-:S08]  /*11a0*/  DFMA R2, R40, R4, R2 ;  /* 0x000000042802722b */ /* 0x000fd00000000002 */
[----:B------:R-:W-:-:S08]  /*11b0*/  DFMA R2, R36, R64, R2 ;  /* 0x000000402402722b */ /* 0x000fd00000000002 */
[----:B------:R-:W-:-:S08]  /*11c0*/  DFMA R2, R44, R62, R2 ;  /* 0x0000003e2c02722b */ /* 0x000fd00000000002 */
[----:B------:R-:W-:-:S08]  /*11d0*/  DFMA R2, R46, R60, R2 ;  /* 0x0000003c2e02722b */ /* 0x000fd00000000002 */
[----:B------:R-:W-:-:S07]  /*11e0*/  DFMA R2, R42, R66, R2 ;  /* 0x000000422a02722b */ /* 0x000fce0000000002 */
[----:B------:R-:W-:Y:S01]  /*11f0*/  STG.E.64 desc[UR6][R48.64+0x8], R2 ;  /* 0x0000080230007986 */ /* 0x000fe2000c101b06 */
[----:B------:R-:W-:Y:S05]  /*1200*/  EXIT ;  /* 0x000000000000794d */ /* 0x000fea0003800000 */
.L_x_72:
[----:B------:R-:W-:-:S13]  /*1210*/  ISETP.GE.AND P0, PT, R6, 0x1, PT ;  /* 0x000000010600780c */ /* 0x000fda0003f06270 */
[----:B------:R-:W-:Y:S05]  /*1220*/  @!P0 EXIT ;  /* 0x000000000000894d */ /* 0x000fea0003800000 */
[----:B------:R-:W0:Y:S01]  /*1230*/  LDC.64 R2, c[0x0][0x388] ;  /* 0x0000e200ff027b82 */ /* 0x000e220000000a00 */
[----:B------:R-:W-:Y:S01]  /*1240*/  VIADD R8, R14, UR8 ;  /* 0x000000080e087c36 */ /* 0x000fe20008000000 */
[C---:B------:R-:W-:Y:S01]  /*1250*/  IADD3 R7, PT, PT, -R31.reuse, UR8, RZ ;  /* 0x000000081f077c10 */ /* 0x040fe2000fffe1ff */
[C---:B------:R-:W-:Y:S02]  /*1260*/  VIADD R9, R31.reuse, -UR8 ;  /* 0x800000081f097c36 */ /* 0x040fe40008000000 */
[----:B------:R-:W-:Y:S02]  /*1270*/  IMAD.MOV.U32 R11, RZ, RZ, RZ ;  /* 0x000000ffff0b7224 */ /* 0x000fe400078e00ff */
[----:B------:R-:W-:Y:S01]  /*1280*/  IMAD.IADD R31, R31, 0x1, R8 ;  /* 0x000000011f1f7824 */ /* 0x000fe200078e0208 */
[----:B------:R-:W1:Y:S01]  /*1290*/  LDC.64 R4, c[0x0][0x390] ;  /* 0x0000e400ff047b82 */ /* 0x000e620000000a00 */
[----:B0-----:R-:W-:-:S05]  /*12a0*/  IADD3 R2, P0, PT, R2, 0x8, RZ ;  /* 0x0000000802027810 */ /* 0x001fca0007f1e0ff */
[----:B------:R-:W-:Y:S01]  /*12b0*/  IMAD.X R3, RZ, RZ, R3, P0 ;  /* 0x000000ffff037224 */ /* 0x000fe200000e0603 */
[----:B-1----:R-:W-:-:S05]  /*12c0*/  IADD3 R4, P1, PT, R4, 0x10, RZ ;  /* 0x0000001004047810 */ /* 0x002fca0007f3e0ff */
[----:B------:R-:W-:-:S08]  /*12d0*/  IMAD.X R5, RZ, RZ, R5, P1 ;  /* 0x000000ffff057224 */ /* 0x000fd000008e0605 */
.L_x_106:
        /* <DEDUP_REMOVED lines=14> */
[--C-:B------:R-:W-:Y:S01]  /*13c0*/  IMAD.IADD R12, R17, 0x1, -R14.reuse ;  /* 0x00000001110c7824 */ /* 0x100fe200078e0a0e */
[----:B------:R-:W-:Y:S01]  /*13d0*/  BSSY.RECONVERGENT B0, `(.L_x_75) ;  /* 0x0000077000007945 */ /* 0x000fe20003800200 */
[----:B------:R-:W-:-:S03]  /*13e0*/  IMAD.MOV.U32 R15, RZ, RZ, R14 ;  /* 0x000000ffff0f7224 */ /* 0x000fc600078e000e */
        /* <DEDUP_REMOVED lines=28> */
.L_x_79:
[----:B------:R-:W0:Y:S01]  /*15b0*/  LDC.64 R12, c[0x0][0x3a0] ;  /* 0x0000e800ff0c7b82 */ /* 0x000e220000000a00 */
[----:B------:R-:W-:-:S04]  /*15c0*/  IMAD.IADD R15, R9, 0x1, R20 ;  /* 0x00000001090f7824 */ /* 0x000fc800078e0214 */
[----:B0-----:R-:W-:-:S06]  /*15d0*/  IMAD.WIDE R12, R15, 0x8, R12 ;  /* 0x000000080f0c7825 */ /* 0x001fcc00078e020c */
[----:B------:R-:W5:Y:S01]  /*15e0*/  LDG.E.64.CONSTANT R12, desc[UR6][R12.64] ;  /* 0x000000060c0c7981 */ /* 0x000f62000c1e9b00 */
[----:B------:R-:W-:Y:S05]  /*15f0*/  BRA `(.L_x_80) ;  /* 0x0000000000107947 */ /* 0x000fea0003800000 */
.L_x_78:
[----:B------:R-:W0:Y:S01]  /*1600*/  LDC.64 R12, c[0x0][0x398] ;  /* 0x0000e600ff0c7b82 */ /* 0x000e220000000a00 */
[----:B------:R-:W-:-:S04]  /*1610*/  IMAD.IADD R15, R20, 0x1, -R27 ;  /* 0x00000001140f7824 */ /* 0x000fc800078e0a1b */
[----:B0-----:R-:W-:-:S06]  /*1620*/  IMAD.WIDE R12, R15, 0x8, R12 ;  /* 0x000000080f0c7825 */ /* 0x001fcc00078e020c */
[----:B------:R-:W5:Y:S02]  /*1630*/  LDG.E.64.CONSTANT R12, desc[UR6][R12.64] ;  /* 0x000000060c0c7981 */ /* 0x000f64000c1e9b00 */
.L_x_80:
[----:B------:R-:W-:Y:S05]  /*1640*/  BSYNC.RECONVERGENT B2 ;  /* 0x0000000000027941 */ /* 0x000fea0003800200 */
.L_x_77:
        /* <DEDUP_REMOVED lines=29> */
.L_x_83:
[----:B------:R-:W0:Y:S01]  /*1820*/  LDC.64 R22, c[0x0][0x3a0] ;  /* 0x0000e800ff167b82 */ /* 0x000e220000000a00 */
[----:B------:R-:W-:-:S04]  /*1830*/  IMAD.IADD R15, R9, 0x1, R24 ;  /* 0x00000001090f7824 */ /* 0x000fc800078e0218 */
[----:B0-----:R-:W-:-:S06]  /*1840*/  IMAD.WIDE R22, R15, 0x8, R22 ;  /* 0x000000080f167825 */ /* 0x001fcc00078e0216 */
[----:B------:R-:W5:Y:S01]  /*1850*/  LDG.E.64.CONSTANT R22, desc[UR6][R22.64] ;  /* 0x0000000616167981 */ /* 0x000f62000c1e9b00 */
[----:B------:R-:W-:Y:S05]  /*1860*/  BRA `(.L_x_84) ;  /* 0x0000000000107947 */ /* 0x000fea0003800000 */
.L_x_82:
[----:B------:R-:W0:Y:S01]  /*1870*/  LDC.64 R22, c[0x0][0x398] ;  /* 0x0000e600ff167b82 */ /* 0x000e220000000a00 */
[----:B------:R-:W-:-:S04]  /*1880*/  IMAD.IADD R15, R24, 0x1, -R27 ;  /* 0x00000001180f7824 */ /* 0x000fc800078e0a1b */
[----:B0-----:R-:W-:-:S06]  /*1890*/  IMAD.WIDE R22, R15, 0x8, R22 ;  /* 0x000000080f167825 */ /* 0x001fcc00078e0216 */
[----:B------:R-:W5:Y:S02]  /*18a0*/  LDG.E.64.CONSTANT R22, desc[UR6][R22.64] ;  /* 0x0000000616167981 */ /* 0x000f64000c1e9b00 */
.L_x_84:
[----:B------:R-:W-:Y:S05]  /*18b0*/  BSYNC.RECONVERGENT B2 ;  /* 0x0000000000027941 */ /* 0x000fea0003800200 */
.L_x_81:
        /* <DEDUP_REMOVED lines=27> */
.L_x_87:
[----:B------:R-:W0:Y:S01]  /*1a70*/  LDC.64 R18, c[0x0][0x3a0] ;  /* 0x0000e800ff127b82 */ /* 0x000e220000000a00 */
[----:B------:R-:W-:-:S05]  /*1a80*/  IADD3 R15, PT, PT, R9, R16, RZ ;  /* 0x00000010090f7210 */ /* 0x000fca0007ffe0ff */
[----:B0-----:R-:W-:-:S06]  /*1a90*/  IMAD.WIDE R18, R15, 0x8, R18 ;  /* 0x000000080f127825 */ /* 0x001fcc00078e0212 */
[----:B------:R-:W5:Y:S01]  /*1aa0*/  LDG.E.64.CONSTANT R18, desc[UR6][R18.64] ;  /* 0x0000000612127981 */ /* 0x000f62000c1e9b00 */
[----:B------:R-:W-:Y:S05]  /*1ab0*/  BRA `(.L_x_88) ;  /* 0x0000000000107947 */ /* 0x000fea0003800000 */
.L_x_86:
[----:B------:R-:W0:Y:S01]  /*1ac0*/  LDC.64 R18, c[0x0][0x398] ;  /* 0x0000e600ff127b82 */ /* 0x000e220000000a00 */
[----:B------:R-:W-:-:S04]  /*1ad0*/  IMAD.IADD R15, R16, 0x1, -R27 ;  /* 0x00000001100f7824 */ /* 0x000fc800078e0a1b */
[----:B0-----:R-:W-:-:S06]  /*1ae0*/  IMAD.WIDE R18, R15, 0x8, R18 ;  /* 0x000000080f127825 */ /* 0x001fcc00078e0212 */
[----:B------:R-:W5:Y:S02]  /*1af0*/  LDG.E.64.CONSTANT R18, desc[UR6][R18.64] ;  /* 0x0000000612127981 */ /* 0x000f64000c1e9b00 */
.L_x_88:
[----:B------:R-:W-:Y:S05]  /*1b00*/  BSYNC.RECONVERGENT B2 ;  /* 0x0000000000027941 */ /* 0x000fea0003800200 */
.L_x_85:
[----:B------:R-:W2:Y:S01]  /*1b10*/  LDG.E.64.CONSTANT R20, desc[UR6][R20.64+0x10] ;  /* 0x0000100614147981 */ /* 0x000ea2000c1e9b00 */
[----:B------:R-:W-:Y:S01]  /*1b20*/  VIADD R15, R14, 0x3 ;  /* 0x000000030e0f7836 */ /* 0x000fe20000000000 */
[----:B--2--5:R-:W-:-:S11]  /*1b30*/  DFMA R12, R20, R18, R12 ;  /* 0x00000012140c722b */ /* 0x024fd6000000000c */
.L_x_76:
[----:B------:R-:W-:Y:S05]  /*1b40*/  BSYNC.RECONVERGENT B0 ;  /* 0x0000000000007941 */ /* 0x000fea0003800200 */
.L_x_75:
[----:B------:R-:W-:-:S05]  /*1b50*/  IMAD.IADD R14, R14, 0x1, -R17 ;  /* 0x000000010e0e7824 */ /* 0x000fca00078e0a11 */
[----:B------:R-:W-:-:S13]  /*1b60*/  ISETP.GT.U32.AND P0, PT, R14, -0x4, PT ;  /* 0xfffffffc0e00780c */ /* 0x000fda0003f04070 */
[----:B------:R-:W-:Y:S05]  /*1b70*/  @P0 BRA `(.L_x_74) ;  /* 0x0000000800440947 */ /* 0x000fea0003800000 */
[----:B------:R-:W-:-:S07]  /*1b80*/  IMAD.IADD R14, R15, 0x1, -R17 ;  /* 0x000000010f0e7824 */ /* 0x000fce00078e0a11 */
.L_x_105:
[----:B------:R-:W-:Y:S01]  /*1b90*/  IMAD.WIDE R18, R15, 0x4, R2 ;  /* 0x000000040f127825 */ /* 0x000fe200078e0202 */
[----:B------:R-:W0:Y:S04]  /*1ba0*/  LDC R20, c[0x0][0x3bc] ;  /* 0x0000ef00ff147b82 */ /* 0x000e280000000800 */
[----:B------:R-:W2:Y:S01]  /*1bb0*/  LDG.E.CONSTANT R21, desc[UR6][R18.64+-0x8] ;  /* 0xfffff80612157981 */ /* 0x000ea2000c1e9900 */
[----:B------:R-:W-:Y:S01]  /*1bc0*/  VIADD R14, R14, 0x4 ;  /* 0x000000040e0e7836 */ /* 0x000fe20000000000 */
[----:B------:R-:W-:Y:S04]  /*1bd0*/  BSSY.RECONVERGENT B0, `(.L_x_89) ;  /* 0x0000020000007945 */ /* 0x000fe80003800200 */
        /* <DEDUP_REMOVED lines=9> */
.L_x_90:
        /* <DEDUP_REMOVED lines=11> */
.L_x_92:
        /* <DEDUP_REMOVED lines=10> */
[----:B------:R-:W5:Y:S02]  /*1dc0*/  LDG.E.64.CONSTANT R22, desc[UR6][R22.64] ;  /* 0x0000000616167981 */ /* 0x000f64000c1e9b00 */
.L_x_91:
[----:B------:R-:W-:Y:S05]  /*1dd0*/  BSYNC.RECONVERGENT B0 ;  /* 0x0000000000007941 */ /* 0x000fea0003800200 */
.L_x_89:
        /* <DEDUP_REMOVED lines=25> */
.L_x_95:
[----:B------:R-:W0:Y:S01]  /*1f70*/  LDC.64 R12, c[0x0][0x3a0] ;  /* 0x0000e800ff0c7b82 */ /* 0x000e220000000a00 */
[----:B------:R-:W-:-:S04]  /*1f80*/  IMAD.IADD R21, R9, 0x1, R21 ;  /* 0x0000000109157824 */ /* 0x000fc800078e0215 */
[----:B0-----:R-:W-:-:S06]  /*1f90*/  IMAD.WIDE R12, R21, 0x8, R12 ;  /* 0x00000008150c7825 */ /* 0x001fcc00078e020c */
[----:B------:R-:W5:Y:S01]  /*1fa0*/  LDG.E.64.CONSTANT R12, desc[UR6][R12.64] ;  /* 0x000000060c0c7981 */ /* 0x000f62000c1e9b00 */
[----:B------:R-:W-:Y:S05]  /*1fb0*/  BRA `(.L_x_96) ;  /* 0x0000000000107947 */ /* 0x000fea0003800000 */
.L_x_94:
[----:B------:R-:W0:Y:S01]  /*1fc0*/  LDC.64 R12, c[0x0][0x398] ;  /* 0x0000e600ff0c7b82 */ /* 0x000e220000000a00 */
[----:B------:R-:W-:-:S04]  /*1fd0*/  IMAD.IADD R21, R21, 0x1, -R20 ;  /* 0x0000000115157824 */ /* 0x000fc800078e0a14 */
[----:B0-----:R-:W-:-:S06]  /*1fe0*/  IMAD.WIDE R12, R21, 0x8, R12 ;  /* 0x00000008150c7825 */ /* 0x001fcc00078e020c */
[----:B------:R-:W5:Y:S02]  /*1ff0*/  LDG.E.64.CONSTANT R12, desc[UR6][R12.64] ;  /* 0x000000060c0c7981 */ /* 0x000f64000c1e9b00 */
.L_x_96:
[----:B------:R-:W-:Y:S05]  /*2000*/  BSYNC.RECONVERGENT B0 ;  /* 0x0000000000007941 */ /* 0x000fea0003800200 */
.L_x_93:
        /* <DEDUP_REMOVED lines=24> */
.L_x_99:
[----:B------:R-:W0:Y:S01]  /*2190*/  LDC.64 R12, c[0x0][0x3a0] ;  /* 0x0000e800ff0c7b82 */ /* 0x000e220000000a00 */
[----:B------:R-:W-:-:S04]  /*21a0*/  IMAD.IADD R21, R9, 0x1, R21 ;  /* 0x0000000109157824 */ /* 0x000fc800078e0215 */
[----:B0-----:R-:W-:-:S06]  /*21b0*/  IMAD.WIDE R12, R21, 0x8, R12 ;  /* 0x00000008150c7825 */ /* 0x001fcc00078e020c */
[----:B------:R-:W5:Y:S01]  /*21c0*/  LDG.E.64.CONSTANT R12, desc[UR6][R12.64] ;  /* 0x000000060c0c7981 */ /* 0x000f62000c1e9b00 */
[----:B------:R-:W-:Y:S05]  /*21d0*/  BRA `(.L_x_100) ;  /* 0x0000000000107947 */ /* 0x000fea0003800000 */
.L_x_98:
[----:B------:R-:W0:Y:S01]  /*21e0*/  LDC.64 R12, c[0x0][0x398] ;  /* 0x0000e600ff0c7b82 */ /* 0x000e220000000a00 */
[----:B------:R-:W-:-:S04]  /*21f0*/  IMAD.IADD R21, R21, 0x1, -R20 ;  /* 0x0000000115157824 */ /* 0x000fc800078e0a14 */
[----:B0-----:R-:W-:-:S06]  /*2200*/  IMAD.WIDE R12, R21, 0x8, R12 ;  /* 0x00000008150c7825 */ /* 0x001fcc00078e020c */
[----:B------:R-:W5:Y:S02]  /*2210*/  LDG.E.64.CONSTANT R12, desc[UR6][R12.64] ;  /* 0x000000060c0c7981 */ /* 0x000f64000c1e9b00 */
.L_x_100:
[----:B------:R-:W-:Y:S05]  /*2220*/  BSYNC.RECONVERGENT B0 ;  /* 0x0000000000007941 */ /* 0x000fea0003800200 */
.L_x_97:
        /* <DEDUP_REMOVED lines=24> */
.L_x_103:
[----:B------:R-:W0:Y:S01]  /*23b0*/  LDC.64 R12, c[0x0][0x3a0] ;  /* 0x0000e800ff0c7b82 */ /* 0x000e220000000a00 */
[----:B------:R-:W-:-:S04]  /*23c0*/  IMAD.IADD R19, R9, 0x1, R19 ;  /* 0x0000000109137824 */ /* 0x000fc800078e0213 */
[----:B0-----:R-:W-:-:S06]  /*23d0*/  IMAD.WIDE R12, R19, 0x8, R12 ;  /* 0x00000008130c7825 */ /* 0x001fcc00078e020c */
[----:B------:R-:W5:Y:S01]  /*23e0*/  LDG.E.64.CONSTANT R12, desc[UR6][R12.64] ;  /* 0x000000060c0c7981 */ /* 0x000f62000c1e9b00 */
[----:B------:R-:W-:Y:S05]  /*23f0*/  BRA `(.L_x_104) ;  /* 0x0000000000107947 */ /* 0x000fea0003800000 */
.L_x_102:
[----:B------:R-:W0:Y:S01]  /*2400*/  LDC.64 R12, c[0x0][0x398] ;  /* 0x0000e600ff0c7b82 */ /* 0x000e220000000a00 */
[----:B------:R-:W-:-:S04]  /*2410*/  IMAD.IADD R19, R19, 0x1, -R20 ;  /* 0x0000000113137824 */ /* 0x000fc800078e0a14 */
[----:B0-----:R-:W-:-:S06]  /*2420*/  IMAD.WIDE R12, R19, 0x8, R12 ;  /* 0x00000008130c7825 */ /* 0x001fcc00078e020c */
[----:B------:R-:W5:Y:S02]  /*2430*/  LDG.E.64.CONSTANT R12, desc[UR6][R12.64] ;  /* 0x000000060c0c7981 */ /* 0x000f64000c1e9b00 */
.L_x_104:
[----:B------:R-:W-:Y:S05]  /*2440*/  BSYNC.RECONVERGENT B0 ;  /* 0x0000000000007941 */ /* 0x000fea0003800200 */
.L_x_101:
[----:B------:R-:W2:Y:S01]  /*2450*/  LDG.E.64.CONSTANT R16, desc[UR6][R16.64+0x8] ;  /* 0x0000080610107981 */ /* 0x000ea2000c1e9b00 */
[----:B------:R-:W-:Y:S01]  /*2460*/  VIADD R15, R15, 0x4 ;  /* 0x000000040f0f7836 */ /* 0x000fe20000000000 */
[----:B--2--5:R-:W-:Y:S01]  /*2470*/  DFMA R12, R16, R12, R22 ;  /* 0x0000000c100c722b */ /* 0x024fe20000000016 */
[----:B------:R-:W-:Y:S10]  /*2480*/  @P2 BRA `(.L_x_105) ;  /* 0xfffffff400c02947 */ /* 0x000ff4000383ffff */
.L_x_74:
[----:B------:R-:W-:Y:S05]  /*2490*/  BSYNC.RECONVERGENT B1 ;  /* 0x0000000000017941 */ /* 0x000fea0003800200 */
.L_x_73:
[----:B------:R-:W0:Y:S02]  /*24a0*/  LDC.64 R14, c[0x0][0x3b0] ;  /* 0x0000ec00ff0e7b82 */ /* 0x000e240000000a00 */
[----:B0-----:R-:W-:-:S05]  /*24b0*/  IMAD.WIDE R14, R10, 0x8, R14 ;  /* 0x000000080a0e7825 */ /* 0x001fca00078e020e */
[----:B------:R0:W-:Y:S01]  /*24c0*/  STG.E.64 desc[UR6][R14.64], R12 ;  /* 0x0000000c0e007986 */ /* 0x0001e2000c101b06 */
[----:B------:R-:W-:Y:S05]  /*24d0*/  @!P1 BRA `(.L_x_106) ;  /* 0xffffffec00809947 */ /* 0x000fea000383ffff */
[----:B------:R-:W-:Y:S05]  /*24e0*/  EXIT ;  /* 0x000000000000794d */ /* 0x000fea0003800000 */
.L_x_107:
        /* <DEDUP_REMOVED lines=9> */
.L_x_110:


//--------------------- .nv.shared.reserved.0     --------------------------
	.section	.nv.shared.reserved.0,"aw",@nobits
	.weak		__nv_reservedSMEM_offset_0_alias
	.size		__nv_reservedSMEM_offset_0_alias, 0, 64
	.other		__nv_reservedSMEM_offset_0_alias,@"STO_CUDA_RESERVED_SHARED STV_DEFAULT"
__nv_reservedSMEM_offset_0_alias:
	.zero		0
	.zero		64


//--------------------- .nv.constant0._Z29stencil27_coarsened_kernel_3dILi8EEvPKiS1_PKdS3_S3_S3_Pdiiiiii --------------------------
	.section	.nv.constant0._Z29stencil27_coarsened_kernel_3dILi8EEvPKiS1_PKdS3_S3_S3_Pdiiiiii,"a",@progbits
	.sectionflags	@""
	.align	4
.nv.constant0._Z29stencil27_coarsened_kernel_3dILi8EEvPKiS1_PKdS3_S3_S3_Pdiiiiii:
	.zero		976


//--------------------- .nv.constant0._Z29stencil27_coarsened_kernel_3dILi4EEvPKiS1_PKdS3_S3_S3_Pdiiiiii --------------------------
	.section	.nv.constant0._Z29stencil27_coarsened_kernel_3dILi4EEvPKiS1_PKdS3_S3_S3_Pdiiiiii,"a",@progbits
	.sectionflags	@""
	.align	4
.nv.constant0._Z29stencil27_coarsened_kernel_3dILi4EEvPKiS1_PKdS3_S3_S3_Pdiiiiii:
	.zero		976


//--------------------- .nv.constant0._Z29stencil27_coarsened_kernel_3dILi2EEvPKiS1_PKdS3_S3_S3_Pdiiiiii --------------------------
	.section	.nv.constant0._Z29stencil27_coarsened_kernel_3dILi2EEvPKiS1_PKdS3_S3_S3_Pdiiiiii,"a",@progbits
	.sectionflags	@""
	.align	4
.nv.constant0._Z29stencil27_coarsened_kernel_3dILi2EEvPKiS1_PKdS3_S3_S3_Pdiiiiii:
	.zero		976


//--------------------- SYMBOLS --------------------------

	.type		.nv.reservedSmem.offset0,@object
	.size		.nv.reservedSmem.offset0,0x4
